//
// Generated by NVIDIA NVVM Compiler
//
// Compiler Build ID: CL-36424714
// Cuda compilation tools, release 13.0, V13.0.88
// Based on NVVM 20.0.0
//

.version 9.0
.target sm_100
.address_size 64

	// .globl	_Z16FW_simple_kernelPsxi
.extern .shared .align 16 .b8 lmem[];
.extern .shared .align 16 .b8 lmem_p[];

.visible .entry _Z16FW_simple_kernelPsxi(
	.param .u64 .ptr .align 1 _Z16FW_simple_kernelPsxi_param_0,
	.param .u64 _Z16FW_simple_kernelPsxi_param_1,
	.param .u32 _Z16FW_simple_kernelPsxi_param_2
)
{
	.reg .pred 	%p<3>;
	.reg .b16 	%rs<4>;
	.reg .b32 	%r<14>;
	.reg .b64 	%rd<18>;

	ld.param.u64 	%rd4, [_Z16FW_simple_kernelPsxi_param_0];
	ld.param.u64 	%rd5, [_Z16FW_simple_kernelPsxi_param_1];
	ld.param.u32 	%r1, [_Z16FW_simple_kernelPsxi_param_2];
	mov.u32 	%r2, %ctaid.x;
	mov.u32 	%r3, %ntid.x;
	mov.u32 	%r4, %tid.x;
	mad.lo.s32 	%r5, %r2, %r3, %r4;
	mov.u32 	%r6, %ctaid.y;
	mov.u32 	%r7, %ntid.y;
	mov.u32 	%r8, %tid.y;
	mad.lo.s32 	%r9, %r6, %r7, %r8;
	cvt.u64.u32 	%rd1, %r9;
	cvt.s64.s32 	%rd2, %r5;
	max.s64 	%rd6, %rd1, %rd2;
	setp.ge.s64 	%p1, %rd6, %rd5;
	@%p1 bra 	$L__BB0_3;
	cvta.to.global.u64 	%rd7, %rd4;
	mul.lo.s64 	%rd8, %rd5, %rd1;
	add.s64 	%rd9, %rd8, %rd2;
	shl.b64 	%rd10, %rd9, 1;
	add.s64 	%rd3, %rd7, %rd10;
	ld.global.s16 	%r10, [%rd3];
	cvt.s64.s32 	%rd11, %r1;
	add.s64 	%rd12, %rd8, %rd11;
	shl.b64 	%rd13, %rd12, 1;
	add.s64 	%rd14, %rd7, %rd13;
	ld.global.u16 	%rs1, [%rd14];
	mad.lo.s64 	%rd15, %rd5, %rd11, %rd2;
	shl.b64 	%rd16, %rd15, 1;
	add.s64 	%rd17, %rd7, %rd16;
	ld.global.u16 	%rs2, [%rd17];
	cvt.s32.s16 	%r11, %rs1;
	cvt.s32.s16 	%r12, %rs2;
	add.s32 	%r13, %r12, %r11;
	setp.ge.s32 	%p2, %r13, %r10;
	@%p2 bra 	$L__BB0_3;
	add.s16 	%rs3, %rs2, %rs1;
	st.global.u16 	[%rd3], %rs3;
$L__BB0_3:
	ret;

}
	// .globl	_Z22FW_simple_kernel_pitchPsxxi
.visible .entry _Z22FW_simple_kernel_pitchPsxxi(
	.param .u64 .ptr .align 1 _Z22FW_simple_kernel_pitchPsxxi_param_0,
	.param .u64 _Z22FW_simple_kernel_pitchPsxxi_param_1,
	.param .u64 _Z22FW_simple_kernel_pitchPsxxi_param_2,
	.param .u32 _Z22FW_simple_kernel_pitchPsxxi_param_3
)
{
	.reg .pred 	%p<3>;
	.reg .b16 	%rs<4>;
	.reg .b32 	%r<13>;
	.reg .b64 	%rd<16>;

	ld.param.u64 	%rd6, [_Z22FW_simple_kernel_pitchPsxxi_param_0];
	ld.param.u64 	%rd7, [_Z22FW_simple_kernel_pitchPsxxi_param_1];
	ld.param.u64 	%rd8, [_Z22FW_simple_kernel_pitchPsxxi_param_2];
	ld.param.s32 	%rd2, [_Z22FW_simple_kernel_pitchPsxxi_param_3];
	cvta.to.global.u64 	%rd9, %rd6;
	mov.u32 	%r1, %ctaid.x;
	mov.u32 	%r2, %ntid.x;
	mov.u32 	%r3, %tid.x;
	mad.lo.s32 	%r4, %r1, %r2, %r3;
	mov.u32 	%r5, %ctaid.y;
	mov.u32 	%r6, %ntid.y;
	mov.u32 	%r7, %tid.y;
	mad.lo.s32 	%r8, %r5, %r6, %r7;
	cvt.u64.u32 	%rd10, %r8;
	mad.lo.s64 	%rd1, %rd7, %rd10, %rd9;
	mad.lo.s64 	%rd3, %rd7, %rd2, %rd9;
	cvt.s64.s32 	%rd4, %r4;
	max.s64 	%rd11, %rd10, %rd4;
	setp.ge.s64 	%p1, %rd11, %rd8;
	@%p1 bra 	$L__BB1_3;
	shl.b64 	%rd12, %rd4, 1;
	add.s64 	%rd5, %rd1, %rd12;
	ld.global.s16 	%r9, [%rd5];
	shl.b64 	%rd13, %rd2, 1;
	add.s64 	%rd14, %rd1, %rd13;
	ld.global.u16 	%rs1, [%rd14];
	add.s64 	%rd15, %rd3, %rd12;
	ld.global.u16 	%rs2, [%rd15];
	cvt.s32.s16 	%r10, %rs1;
	cvt.s32.s16 	%r11, %rs2;
	add.s32 	%r12, %r11, %r10;
	setp.ge.s32 	%p2, %r12, %r9;
	@%p2 bra 	$L__BB1_3;
	add.s16 	%rs3, %rs2, %rs1;
	st.global.u16 	[%rd5], %rs3;
$L__BB1_3:
	ret;

}
	// .globl	_Z27FW_simple_kernel_vectorizedP6short4xi
.visible .entry _Z27FW_simple_kernel_vectorizedP6short4xi(
	.param .u64 .ptr .align 1 _Z27FW_simple_kernel_vectorizedP6short4xi_param_0,
	.param .u64 _Z27FW_simple_kernel_vectorizedP6short4xi_param_1,
	.param .u32 _Z27FW_simple_kernel_vectorizedP6short4xi_param_2
)
{
	.reg .pred 	%p<4>;
	.reg .b16 	%rs<18>;
	.reg .b32 	%r<12>;
	.reg .b64 	%rd<23>;

	ld.param.u64 	%rd3, [_Z27FW_simple_kernel_vectorizedP6short4xi_param_0];
	ld.param.u64 	%rd4, [_Z27FW_simple_kernel_vectorizedP6short4xi_param_1];
	ld.param.u32 	%r1, [_Z27FW_simple_kernel_vectorizedP6short4xi_param_2];
	mov.u32 	%r2, %ctaid.x;
	mov.u32 	%r3, %ntid.x;
	mov.u32 	%r4, %tid.x;
	mad.lo.s32 	%r5, %r2, %r3, %r4;
	mov.u32 	%r6, %ctaid.y;
	mov.u32 	%r7, %ntid.y;
	mov.u32 	%r8, %tid.y;
	mad.lo.s32 	%r9, %r6, %r7, %r8;
	cvt.u64.u32 	%rd1, %r9;
	setp.le.s64 	%p1, %rd4, %rd1;
	cvt.s64.s32 	%rd2, %r5;
	shr.s64 	%rd5, %rd4, 2;
	setp.le.s64 	%p2, %rd5, %rd2;
	or.pred  	%p3, %p1, %p2;
	@%p3 bra 	$L__BB2_2;
	cvta.to.global.u64 	%rd6, %rd3;
	shr.u64 	%rd7, %rd4, 2;
	mul.lo.s64 	%rd8, %rd7, %rd1;
	add.s64 	%rd9, %rd8, %rd2;
	shl.b64 	%rd10, %rd9, 3;
	add.s64 	%rd11, %rd6, %rd10;
	ld.global.v4.u16 	{%rs1, %rs2, %rs3, %rs4}, [%rd11];
	cvt.s64.s32 	%rd12, %r1;
	mad.lo.s64 	%rd13, %rd7, %rd12, %rd2;
	shl.b64 	%rd14, %rd13, 3;
	add.s64 	%rd15, %rd6, %rd14;
	ld.global.v4.u16 	{%rs5, %rs6, %rs7, %rs8}, [%rd15];
	shr.s32 	%r10, %r1, 2;
	cvt.s64.s32 	%rd16, %r10;
	add.s64 	%rd17, %rd8, %rd16;
	shl.b64 	%rd18, %rd17, 3;
	add.s64 	%rd19, %rd6, %rd18;
	shl.b32 	%r11, %r1, 1;
	cvt.u64.u32 	%rd20, %r11;
	and.b64  	%rd21, %rd20, 6;
	add.s64 	%rd22, %rd19, %rd21;
	ld.global.u16 	%rs9, [%rd22];
	add.s16 	%rs10, %rs9, %rs5;
	add.s16 	%rs11, %rs9, %rs6;
	add.s16 	%rs12, %rs9, %rs7;
	add.s16 	%rs13, %rs9, %rs8;
	min.s16 	%rs14, %rs10, %rs1;
	min.s16 	%rs15, %rs11, %rs2;
	min.s16 	%rs16, %rs12, %rs3;
	min.s16 	%rs17, %rs13, %rs4;
	st.global.v4.u16 	[%rd11], {%rs14, %rs15, %rs16, %rs17};
$L__BB2_2:
	ret;

}
	// .globl	_Z33FW_simple_kernel_vectorized_pitchP6short4xxi
.visible .entry _Z33FW_simple_kernel_vectorized_pitchP6short4xxi(
	.param .u64 .ptr .align 1 _Z33FW_simple_kernel_vectorized_pitchP6short4xxi_param_0,
	.param .u64 _Z33FW_simple_kernel_vectorized_pitchP6short4xxi_param_1,
	.param .u64 _Z33FW_simple_kernel_vectorized_pitchP6short4xxi_param_2,
	.param .u32 _Z33FW_simple_kernel_vectorized_pitchP6short4xxi_param_3
)
{
	.reg .pred 	%p<4>;
	.reg .b16 	%rs<18>;
	.reg .b32 	%r<12>;
	.reg .b64 	%rd<19>;

	ld.param.u64 	%rd3, [_Z33FW_simple_kernel_vectorized_pitchP6short4xxi_param_0];
	ld.param.u64 	%rd4, [_Z33FW_simple_kernel_vectorized_pitchP6short4xxi_param_1];
	ld.param.u64 	%rd5, [_Z33FW_simple_kernel_vectorized_pitchP6short4xxi_param_2];
	ld.param.u32 	%r1, [_Z33FW_simple_kernel_vectorized_pitchP6short4xxi_param_3];
	mov.u32 	%r2, %ctaid.x;
	mov.u32 	%r3, %ntid.x;
	mov.u32 	%r4, %tid.x;
	mad.lo.s32 	%r5, %r2, %r3, %r4;
	mov.u32 	%r6, %ctaid.y;
	mov.u32 	%r7, %ntid.y;
	mov.u32 	%r8, %tid.y;
	mad.lo.s32 	%r9, %r6, %r7, %r8;
	cvt.u64.u32 	%rd1, %r9;
	setp.le.s64 	%p1, %rd5, %rd1;
	cvt.s64.s32 	%rd2, %r5;
	shr.s64 	%rd6, %rd5, 2;
	setp.le.s64 	%p2, %rd6, %rd2;
	or.pred  	%p3, %p1, %p2;
	@%p3 bra 	$L__BB3_2;
	cvta.to.global.u64 	%rd7, %rd3;
	mad.lo.s64 	%rd8, %rd4, %rd1, %rd7;
	cvt.s64.s32 	%rd9, %r1;
	mad.lo.s64 	%rd10, %rd4, %rd9, %rd7;
	shl.b64 	%rd11, %rd2, 3;
	add.s64 	%rd12, %rd8, %rd11;
	ld.global.v4.u16 	{%rs1, %rs2, %rs3, %rs4}, [%rd12];
	add.s64 	%rd13, %rd10, %rd11;
	ld.global.v4.u16 	{%rs5, %rs6, %rs7, %rs8}, [%rd13];
	shr.s32 	%r10, %r1, 2;
	mul.wide.s32 	%rd14, %r10, 8;
	add.s64 	%rd15, %rd8, %rd14;
	shl.b32 	%r11, %r1, 1;
	cvt.u64.u32 	%rd16, %r11;
	and.b64  	%rd17, %rd16, 6;
	add.s64 	%rd18, %rd15, %rd17;
	ld.global.u16 	%rs9, [%rd18];
	add.s16 	%rs10, %rs9, %rs5;
	add.s16 	%rs11, %rs9, %rs6;
	add.s16 	%rs12, %rs9, %rs7;
	add.s16 	%rs13, %rs9, %rs8;
	min.s16 	%rs14, %rs10, %rs1;
	min.s16 	%rs15, %rs11, %rs2;
	min.s16 	%rs16, %rs12, %rs3;
	min.s16 	%rs17, %rs13, %rs4;
	st.global.v4.u16 	[%rd12], {%rs14, %rs15, %rs16, %rs17};
$L__BB3_2:
	ret;

}
	// .globl	_Z17blocked_FW_phase1Psxii
.visible .entry _Z17blocked_FW_phase1Psxii(
	.param .u64 .ptr .align 1 _Z17blocked_FW_phase1Psxii_param_0,
	.param .u64 _Z17blocked_FW_phase1Psxii_param_1,
	.param .u32 _Z17blocked_FW_phase1Psxii_param_2,
	.param .u32 _Z17blocked_FW_phase1Psxii_param_3
)
{
	.reg .pred 	%p<11>;
	.reg .b16 	%rs<23>;
	.reg .b32 	%r<57>;
	.reg .b64 	%rd<12>;

	ld.param.u64 	%rd2, [_Z17blocked_FW_phase1Psxii_param_0];
	ld.param.u64 	%rd3, [_Z17blocked_FW_phase1Psxii_param_1];
	ld.param.u32 	%r31, [_Z17blocked_FW_phase1Psxii_param_2];
	ld.param.u32 	%r30, [_Z17blocked_FW_phase1Psxii_param_3];
	cvta.to.global.u64 	%rd4, %rd2;
	mov.u32 	%r32, %tid.y;
	mov.u32 	%r1, %tid.x;
	mul.lo.s32 	%r33, %r30, %r31;
	cvt.s64.s32 	%rd5, %r33;
	cvt.u64.u32 	%rd6, %r32;
	cvt.u64.u32 	%rd7, %r1;
	add.s64 	%rd8, %rd5, %rd6;
	add.s64 	%rd9, %rd5, %rd7;
	mad.lo.s64 	%rd10, %rd8, %rd3, %rd9;
	shl.b64 	%rd11, %rd10, 1;
	add.s64 	%rd1, %rd4, %rd11;
	ld.global.u16 	%rs6, [%rd1];
	mul.lo.s32 	%r2, %r30, %r32;
	add.s32 	%r34, %r2, %r1;
	shl.b32 	%r35, %r34, 1;
	mov.u32 	%r36, lmem;
	add.s32 	%r3, %r36, %r35;
	st.shared.u16 	[%r3], %rs6;
	bar.sync 	0;
	setp.lt.s32 	%p1, %r30, 1;
	@%p1 bra 	$L__BB4_17;
	and.b32  	%r4, %r30, 3;
	setp.lt.u32 	%p2, %r30, 4;
	mov.b32 	%r53, 0;
	@%p2 bra 	$L__BB4_12;
	and.b32  	%r53, %r30, 2147483644;
	neg.s32 	%r52, %r53;
	shl.b32 	%r7, %r30, 1;
	shl.b32 	%r38, %r1, 1;
	add.s32 	%r51, %r36, %r38;
	shl.b32 	%r9, %r30, 3;
	shl.b32 	%r10, %r30, 2;
	mul.lo.s32 	%r11, %r30, 6;
	shl.b32 	%r40, %r2, 1;
	add.s32 	%r41, %r40, %r36;
	add.s32 	%r50, %r41, 4;
$L__BB4_3:
	ld.shared.u16 	%rs7, [%r50+-4];
	ld.shared.u16 	%rs8, [%r51];
	add.s16 	%rs1, %rs8, %rs7;
	ld.shared.u16 	%rs9, [%r3];
	setp.le.s16 	%p3, %rs9, %rs1;
	@%p3 bra 	$L__BB4_5;
	st.shared.u16 	[%r3], %rs1;
$L__BB4_5:
	bar.sync 	0;
	ld.shared.u16 	%rs10, [%r50+-2];
	add.s32 	%r42, %r51, %r7;
	ld.shared.u16 	%rs11, [%r42];
	add.s16 	%rs2, %rs11, %rs10;
	ld.shared.u16 	%rs12, [%r3];
	setp.le.s16 	%p4, %rs12, %rs2;
	@%p4 bra 	$L__BB4_7;
	st.shared.u16 	[%r3], %rs2;
$L__BB4_7:
	bar.sync 	0;
	ld.shared.u16 	%rs13, [%r50];
	add.s32 	%r43, %r51, %r10;
	ld.shared.u16 	%rs14, [%r43];
	add.s16 	%rs3, %rs14, %rs13;
	ld.shared.u16 	%rs15, [%r3];
	setp.le.s16 	%p5, %rs15, %rs3;
	@%p5 bra 	$L__BB4_9;
	st.shared.u16 	[%r3], %rs3;
$L__BB4_9:
	bar.sync 	0;
	ld.shared.u16 	%rs16, [%r50+2];
	add.s32 	%r44, %r51, %r11;
	ld.shared.u16 	%rs17, [%r44];
	add.s16 	%rs4, %rs17, %rs16;
	ld.shared.u16 	%rs18, [%r3];
	setp.le.s16 	%p6, %rs18, %rs4;
	@%p6 bra 	$L__BB4_11;
	st.shared.u16 	[%r3], %rs4;
$L__BB4_11:
	bar.sync 	0;
	add.s32 	%r52, %r52, 4;
	add.s32 	%r51, %r51, %r9;
	add.s32 	%r50, %r50, 8;
	setp.ne.s32 	%p7, %r52, 0;
	@%p7 bra 	$L__BB4_3;
$L__BB4_12:
	setp.eq.s32 	%p8, %r4, 0;
	@%p8 bra 	$L__BB4_17;
	mad.lo.s32 	%r45, %r53, %r30, %r1;
	shl.b32 	%r46, %r45, 1;
	add.s32 	%r56, %r36, %r46;
	shl.b32 	%r21, %r30, 1;
	add.s32 	%r48, %r53, %r2;
	shl.b32 	%r49, %r48, 1;
	add.s32 	%r55, %r36, %r49;
	neg.s32 	%r54, %r4;
$L__BB4_14:
	.pragma "nounroll";
	ld.shared.u16 	%rs19, [%r55];
	ld.shared.u16 	%rs20, [%r56];
	add.s16 	%rs5, %rs20, %rs19;
	ld.shared.u16 	%rs21, [%r3];
	setp.le.s16 	%p9, %rs21, %rs5;
	@%p9 bra 	$L__BB4_16;
	st.shared.u16 	[%r3], %rs5;
$L__BB4_16:
	bar.sync 	0;
	add.s32 	%r56, %r56, %r21;
	add.s32 	%r55, %r55, 2;
	add.s32 	%r54, %r54, 1;
	setp.ne.s32 	%p10, %r54, 0;
	@%p10 bra 	$L__BB4_14;
$L__BB4_17:
	bar.sync 	0;
	ld.shared.u16 	%rs22, [%r3];
	st.global.u16 	[%rd1], %rs22;
	ret;

}
	// .globl	_Z23blocked_FW_phase1_pitchPsxxii
.visible .entry _Z23blocked_FW_phase1_pitchPsxxii(
	.param .u64 .ptr .align 1 _Z23blocked_FW_phase1_pitchPsxxii_param_0,
	.param .u64 _Z23blocked_FW_phase1_pitchPsxxii_param_1,
	.param .u64 _Z23blocked_FW_phase1_pitchPsxxii_param_2,
	.param .u32 _Z23blocked_FW_phase1_pitchPsxxii_param_3,
	.param .u32 _Z23blocked_FW_phase1_pitchPsxxii_param_4
)
{
	.reg .pred 	%p<11>;
	.reg .b16 	%rs<23>;
	.reg .b32 	%r<57>;
	.reg .b64 	%rd<13>;

	ld.param.u64 	%rd2, [_Z23blocked_FW_phase1_pitchPsxxii_param_0];
	ld.param.u64 	%rd3, [_Z23blocked_FW_phase1_pitchPsxxii_param_1];
	ld.param.u64 	%rd4, [_Z23blocked_FW_phase1_pitchPsxxii_param_2];
	ld.param.u32 	%r31, [_Z23blocked_FW_phase1_pitchPsxxii_param_3];
	ld.param.u32 	%r30, [_Z23blocked_FW_phase1_pitchPsxxii_param_4];
	cvta.to.global.u64 	%rd5, %rd2;
	mov.u32 	%r32, %tid.y;
	mov.u32 	%r1, %tid.x;
	mul.lo.s32 	%r33, %r30, %r31;
	cvt.s64.s32 	%rd6, %r33;
	mad.lo.s64 	%rd7, %rd3, %rd6, %rd5;
	cvt.u64.u32 	%rd8, %r32;
	cvt.u64.u32 	%rd9, %r1;
	mad.lo.s64 	%rd10, %rd4, %rd8, %rd9;
	add.s64 	%rd11, %rd10, %rd6;
	shl.b64 	%rd12, %rd11, 1;
	add.s64 	%rd1, %rd7, %rd12;
	ld.global.u16 	%rs6, [%rd1];
	mul.lo.s32 	%r2, %r30, %r32;
	add.s32 	%r34, %r2, %r1;
	shl.b32 	%r35, %r34, 1;
	mov.u32 	%r36, lmem;
	add.s32 	%r3, %r36, %r35;
	st.shared.u16 	[%r3], %rs6;
	bar.sync 	0;
	setp.lt.s32 	%p1, %r30, 1;
	@%p1 bra 	$L__BB5_17;
	and.b32  	%r4, %r30, 3;
	setp.lt.u32 	%p2, %r30, 4;
	mov.b32 	%r53, 0;
	@%p2 bra 	$L__BB5_12;
	and.b32  	%r53, %r30, 2147483644;
	neg.s32 	%r52, %r53;
	shl.b32 	%r7, %r30, 1;
	shl.b32 	%r38, %r1, 1;
	add.s32 	%r51, %r36, %r38;
	shl.b32 	%r9, %r30, 3;
	shl.b32 	%r10, %r30, 2;
	mul.lo.s32 	%r11, %r30, 6;
	shl.b32 	%r40, %r2, 1;
	add.s32 	%r41, %r40, %r36;
	add.s32 	%r50, %r41, 4;
$L__BB5_3:
	ld.shared.u16 	%rs7, [%r50+-4];
	ld.shared.u16 	%rs8, [%r51];
	add.s16 	%rs1, %rs8, %rs7;
	ld.shared.u16 	%rs9, [%r3];
	setp.le.s16 	%p3, %rs9, %rs1;
	@%p3 bra 	$L__BB5_5;
	st.shared.u16 	[%r3], %rs1;
$L__BB5_5:
	bar.sync 	0;
	ld.shared.u16 	%rs10, [%r50+-2];
	add.s32 	%r42, %r51, %r7;
	ld.shared.u16 	%rs11, [%r42];
	add.s16 	%rs2, %rs11, %rs10;
	ld.shared.u16 	%rs12, [%r3];
	setp.le.s16 	%p4, %rs12, %rs2;
	@%p4 bra 	$L__BB5_7;
	st.shared.u16 	[%r3], %rs2;
$L__BB5_7:
	bar.sync 	0;
	ld.shared.u16 	%rs13, [%r50];
	add.s32 	%r43, %r51, %r10;
	ld.shared.u16 	%rs14, [%r43];
	add.s16 	%rs3, %rs14, %rs13;
	ld.shared.u16 	%rs15, [%r3];
	setp.le.s16 	%p5, %rs15, %rs3;
	@%p5 bra 	$L__BB5_9;
	st.shared.u16 	[%r3], %rs3;
$L__BB5_9:
	bar.sync 	0;
	ld.shared.u16 	%rs16, [%r50+2];
	add.s32 	%r44, %r51, %r11;
	ld.shared.u16 	%rs17, [%r44];
	add.s16 	%rs4, %rs17, %rs16;
	ld.shared.u16 	%rs18, [%r3];
	setp.le.s16 	%p6, %rs18, %rs4;
	@%p6 bra 	$L__BB5_11;
	st.shared.u16 	[%r3], %rs4;
$L__BB5_11:
	bar.sync 	0;
	add.s32 	%r52, %r52, 4;
	add.s32 	%r51, %r51, %r9;
	add.s32 	%r50, %r50, 8;
	setp.ne.s32 	%p7, %r52, 0;
	@%p7 bra 	$L__BB5_3;
$L__BB5_12:
	setp.eq.s32 	%p8, %r4, 0;
	@%p8 bra 	$L__BB5_17;
	mad.lo.s32 	%r45, %r53, %r30, %r1;
	shl.b32 	%r46, %r45, 1;
	add.s32 	%r56, %r36, %r46;
	shl.b32 	%r21, %r30, 1;
	add.s32 	%r48, %r53, %r2;
	shl.b32 	%r49, %r48, 1;
	add.s32 	%r55, %r36, %r49;
	neg.s32 	%r54, %r4;
$L__BB5_14:
	.pragma "nounroll";
	ld.shared.u16 	%rs19, [%r55];
	ld.shared.u16 	%rs20, [%r56];
	add.s16 	%rs5, %rs20, %rs19;
	ld.shared.u16 	%rs21, [%r3];
	setp.le.s16 	%p9, %rs21, %rs5;
	@%p9 bra 	$L__BB5_16;
	st.shared.u16 	[%r3], %rs5;
$L__BB5_16:
	bar.sync 	0;
	add.s32 	%r56, %r56, %r21;
	add.s32 	%r55, %r55, 2;
	add.s32 	%r54, %r54, 1;
	setp.ne.s32 	%p10, %r54, 0;
	@%p10 bra 	$L__BB5_14;
$L__BB5_17:
	bar.sync 	0;
	ld.shared.u16 	%rs22, [%r3];
	st.global.u16 	[%rd1], %rs22;
	ret;

}
	// .globl	_Z28blocked_FW_phase1_vectorizedPsxii
.visible .entry _Z28blocked_FW_phase1_vectorizedPsxii(
	.param .u64 .ptr .align 1 _Z28blocked_FW_phase1_vectorizedPsxii_param_0,
	.param .u64 _Z28blocked_FW_phase1_vectorizedPsxii_param_1,
	.param .u32 _Z28blocked_FW_phase1_vectorizedPsxii_param_2,
	.param .u32 _Z28blocked_FW_phase1_vectorizedPsxii_param_3
)
{
	.reg .pred 	%p<10>;
	.reg .b16 	%rs<264>;
	.reg .b32 	%r<114>;
	.reg .b64 	%rd<12>;

	ld.param.u64 	%rd2, [_Z28blocked_FW_phase1_vectorizedPsxii_param_0];
	ld.param.u64 	%rd3, [_Z28blocked_FW_phase1_vectorizedPsxii_param_1];
	ld.param.u32 	%r24, [_Z28blocked_FW_phase1_vectorizedPsxii_param_2];
	ld.param.u32 	%r23, [_Z28blocked_FW_phase1_vectorizedPsxii_param_3];
	cvta.to.global.u64 	%rd4, %rd2;
	mov.u32 	%r25, %tid.y;
	mov.u32 	%r1, %tid.x;
	mul.lo.s32 	%r26, %r23, %r24;
	cvt.s64.s32 	%rd5, %r26;
	cvt.u64.u32 	%rd6, %r25;
	add.s64 	%rd7, %rd5, %rd6;
	mad.lo.s64 	%rd8, %rd7, %rd3, %rd5;
	shl.b64 	%rd9, %rd8, 1;
	add.s64 	%rd10, %rd4, %rd9;
	mul.lo.s32 	%r2, %r23, %r25;
	add.s32 	%r27, %r2, %r1;
	shl.b32 	%r28, %r27, 3;
	mov.u32 	%r29, lmem_p;
	add.s32 	%r3, %r29, %r28;
	mul.wide.u32 	%rd11, %r1, 8;
	add.s64 	%rd1, %rd10, %rd11;
	ld.global.v4.u16 	{%rs1, %rs2, %rs3, %rs4}, [%rd1];
	st.shared.v4.u16 	[%r3], {%rs1, %rs2, %rs3, %rs4};
	bar.sync 	0;
	setp.lt.s32 	%p1, %r23, 1;
	@%p1 bra 	$L__BB6_12;
	and.b32  	%r4, %r23, 7;
	setp.lt.u32 	%p2, %r23, 8;
	mov.b32 	%r112, 0;
	@%p2 bra 	$L__BB6_4;
	and.b32  	%r112, %r23, 2147483640;
	neg.s32 	%r110, %r112;
	shl.b32 	%r31, %r1, 3;
	add.s32 	%r109, %r29, %r31;
	shl.b32 	%r8, %r23, 6;
	shl.b32 	%r33, %r2, 3;
	add.s32 	%r34, %r33, %r29;
	add.s32 	%r108, %r34, 8;
	shl.b32 	%r10, %r23, 3;
$L__BB6_3:
	.pragma "nounroll";
	ld.shared.v4.u16 	{%rs5, %rs6, %rs7, %rs8}, [%r3];
	ld.shared.v4.u16 	{%rs9, %rs10, %rs11, %rs12}, [%r109];
	ld.shared.u16 	%rs13, [%r108+-8];
	add.s16 	%rs14, %rs13, %rs9;
	add.s16 	%rs15, %rs13, %rs10;
	add.s16 	%rs16, %rs13, %rs11;
	add.s16 	%rs17, %rs13, %rs12;
	min.s16 	%rs18, %rs14, %rs5;
	min.s16 	%rs19, %rs15, %rs6;
	min.s16 	%rs20, %rs16, %rs7;
	min.s16 	%rs21, %rs17, %rs8;
	st.shared.v4.u16 	[%r3], {%rs18, %rs19, %rs20, %rs21};
	bar.sync 	0;
	ld.shared.v4.u16 	{%rs22, %rs23, %rs24, %rs25}, [%r3];
	add.s32 	%r35, %r109, %r10;
	ld.shared.v4.u16 	{%rs26, %rs27, %rs28, %rs29}, [%r35];
	ld.shared.u16 	%rs30, [%r108+-6];
	add.s16 	%rs31, %rs30, %rs26;
	add.s16 	%rs32, %rs30, %rs27;
	add.s16 	%rs33, %rs30, %rs28;
	add.s16 	%rs34, %rs30, %rs29;
	min.s16 	%rs35, %rs31, %rs22;
	min.s16 	%rs36, %rs32, %rs23;
	min.s16 	%rs37, %rs33, %rs24;
	min.s16 	%rs38, %rs34, %rs25;
	st.shared.v4.u16 	[%r3], {%rs35, %rs36, %rs37, %rs38};
	bar.sync 	0;
	ld.shared.v4.u16 	{%rs39, %rs40, %rs41, %rs42}, [%r3];
	add.s32 	%r36, %r35, %r10;
	ld.shared.v4.u16 	{%rs43, %rs44, %rs45, %rs46}, [%r36];
	ld.shared.u16 	%rs47, [%r108+-4];
	add.s16 	%rs48, %rs47, %rs43;
	add.s16 	%rs49, %rs47, %rs44;
	add.s16 	%rs50, %rs47, %rs45;
	add.s16 	%rs51, %rs47, %rs46;
	min.s16 	%rs52, %rs48, %rs39;
	min.s16 	%rs53, %rs49, %rs40;
	min.s16 	%rs54, %rs50, %rs41;
	min.s16 	%rs55, %rs51, %rs42;
	st.shared.v4.u16 	[%r3], {%rs52, %rs53, %rs54, %rs55};
	bar.sync 	0;
	ld.shared.v4.u16 	{%rs56, %rs57, %rs58, %rs59}, [%r3];
	add.s32 	%r37, %r36, %r10;
	ld.shared.v4.u16 	{%rs60, %rs61, %rs62, %rs63}, [%r37];
	ld.shared.u16 	%rs64, [%r108+-2];
	add.s16 	%rs65, %rs64, %rs60;
	add.s16 	%rs66, %rs64, %rs61;
	add.s16 	%rs67, %rs64, %rs62;
	add.s16 	%rs68, %rs64, %rs63;
	min.s16 	%rs69, %rs65, %rs56;
	min.s16 	%rs70, %rs66, %rs57;
	min.s16 	%rs71, %rs67, %rs58;
	min.s16 	%rs72, %rs68, %rs59;
	st.shared.v4.u16 	[%r3], {%rs69, %rs70, %rs71, %rs72};
	bar.sync 	0;
	ld.shared.v4.u16 	{%rs73, %rs74, %rs75, %rs76}, [%r3];
	add.s32 	%r38, %r37, %r10;
	ld.shared.v4.u16 	{%rs77, %rs78, %rs79, %rs80}, [%r38];
	ld.shared.u16 	%rs81, [%r108];
	add.s16 	%rs82, %rs81, %rs77;
	add.s16 	%rs83, %rs81, %rs78;
	add.s16 	%rs84, %rs81, %rs79;
	add.s16 	%rs85, %rs81, %rs80;
	min.s16 	%rs86, %rs82, %rs73;
	min.s16 	%rs87, %rs83, %rs74;
	min.s16 	%rs88, %rs84, %rs75;
	min.s16 	%rs89, %rs85, %rs76;
	st.shared.v4.u16 	[%r3], {%rs86, %rs87, %rs88, %rs89};
	bar.sync 	0;
	ld.shared.v4.u16 	{%rs90, %rs91, %rs92, %rs93}, [%r3];
	add.s32 	%r39, %r38, %r10;
	ld.shared.v4.u16 	{%rs94, %rs95, %rs96, %rs97}, [%r39];
	ld.shared.u16 	%rs98, [%r108+2];
	add.s16 	%rs99, %rs98, %rs94;
	add.s16 	%rs100, %rs98, %rs95;
	add.s16 	%rs101, %rs98, %rs96;
	add.s16 	%rs102, %rs98, %rs97;
	min.s16 	%rs103, %rs99, %rs90;
	min.s16 	%rs104, %rs100, %rs91;
	min.s16 	%rs105, %rs101, %rs92;
	min.s16 	%rs106, %rs102, %rs93;
	st.shared.v4.u16 	[%r3], {%rs103, %rs104, %rs105, %rs106};
	bar.sync 	0;
	ld.shared.v4.u16 	{%rs107, %rs108, %rs109, %rs110}, [%r3];
	add.s32 	%r40, %r39, %r10;
	ld.shared.v4.u16 	{%rs111, %rs112, %rs113, %rs114}, [%r40];
	ld.shared.u16 	%rs115, [%r108+4];
	add.s16 	%rs116, %rs115, %rs111;
	add.s16 	%rs117, %rs115, %rs112;
	add.s16 	%rs118, %rs115, %rs113;
	add.s16 	%rs119, %rs115, %rs114;
	min.s16 	%rs120, %rs116, %rs107;
	min.s16 	%rs121, %rs117, %rs108;
	min.s16 	%rs122, %rs118, %rs109;
	min.s16 	%rs123, %rs119, %rs110;
	st.shared.v4.u16 	[%r3], {%rs120, %rs121, %rs122, %rs123};
	bar.sync 	0;
	ld.shared.v4.u16 	{%rs124, %rs125, %rs126, %rs127}, [%r3];
	add.s32 	%r41, %r40, %r10;
	ld.shared.v4.u16 	{%rs128, %rs129, %rs130, %rs131}, [%r41];
	ld.shared.u16 	%rs132, [%r108+6];
	add.s16 	%rs133, %rs132, %rs128;
	add.s16 	%rs134, %rs132, %rs129;
	add.s16 	%rs135, %rs132, %rs130;
	add.s16 	%rs136, %rs132, %rs131;
	min.s16 	%rs137, %rs133, %rs124;
	min.s16 	%rs138, %rs134, %rs125;
	min.s16 	%rs139, %rs135, %rs126;
	min.s16 	%rs140, %rs136, %rs127;
	st.shared.v4.u16 	[%r3], {%rs137, %rs138, %rs139, %rs140};
	bar.sync 	0;
	add.s32 	%r110, %r110, 8;
	add.s32 	%r109, %r109, %r8;
	add.s32 	%r108, %r108, 16;
	setp.ne.s32 	%p3, %r110, 0;
	@%p3 bra 	$L__BB6_3;
$L__BB6_4:
	setp.eq.s32 	%p4, %r4, 0;
	@%p4 bra 	$L__BB6_12;
	and.b32  	%r18, %r23, 3;
	setp.lt.u32 	%p5, %r4, 4;
	@%p5 bra 	$L__BB6_7;
	add.s32 	%r42, %r112, 3;
	add.s32 	%r43, %r112, 1;
	ld.shared.v4.u16 	{%rs141, %rs142, %rs143, %rs144}, [%r3];
	mad.lo.s32 	%r44, %r112, %r23, %r1;
	shl.b32 	%r45, %r44, 3;
	add.s32 	%r47, %r29, %r45;
	ld.shared.v4.u16 	{%rs145, %rs146, %rs147, %rs148}, [%r47];
	shr.u32 	%r48, %r112, 2;
	add.s32 	%r49, %r48, %r2;
	shl.b32 	%r50, %r49, 3;
	add.s32 	%r51, %r29, %r50;
	ld.shared.u16 	%rs149, [%r51];
	add.s16 	%rs150, %rs149, %rs145;
	add.s16 	%rs151, %rs149, %rs146;
	add.s16 	%rs152, %rs149, %rs147;
	add.s16 	%rs153, %rs149, %rs148;
	min.s16 	%rs154, %rs150, %rs141;
	min.s16 	%rs155, %rs151, %rs142;
	min.s16 	%rs156, %rs152, %rs143;
	min.s16 	%rs157, %rs153, %rs144;
	st.shared.v4.u16 	[%r3], {%rs154, %rs155, %rs156, %rs157};
	bar.sync 	0;
	ld.shared.v4.u16 	{%rs158, %rs159, %rs160, %rs161}, [%r3];
	shl.b32 	%r52, %r23, 3;
	add.s32 	%r53, %r47, %r52;
	ld.shared.v4.u16 	{%rs162, %rs163, %rs164, %rs165}, [%r53];
	shr.u32 	%r54, %r43, 2;
	add.s32 	%r55, %r54, %r2;
	shl.b32 	%r56, %r55, 3;
	add.s32 	%r57, %r29, %r56;
	shl.b32 	%r58, %r43, 1;
	and.b32  	%r59, %r58, 6;
	add.s32 	%r60, %r57, %r59;
	ld.shared.u16 	%rs166, [%r60];
	add.s16 	%rs167, %rs166, %rs162;
	add.s16 	%rs168, %rs166, %rs163;
	add.s16 	%rs169, %rs166, %rs164;
	add.s16 	%rs170, %rs166, %rs165;
	min.s16 	%rs171, %rs167, %rs158;
	min.s16 	%rs172, %rs168, %rs159;
	min.s16 	%rs173, %rs169, %rs160;
	min.s16 	%rs174, %rs170, %rs161;
	st.shared.v4.u16 	[%r3], {%rs171, %rs172, %rs173, %rs174};
	bar.sync 	0;
	add.s32 	%r61, %r112, 2;
	ld.shared.v4.u16 	{%rs175, %rs176, %rs177, %rs178}, [%r3];
	add.s32 	%r62, %r53, %r52;
	ld.shared.v4.u16 	{%rs179, %rs180, %rs181, %rs182}, [%r62];
	shr.u32 	%r63, %r61, 2;
	add.s32 	%r64, %r63, %r2;
	shl.b32 	%r65, %r64, 3;
	add.s32 	%r66, %r29, %r65;
	ld.shared.u16 	%rs183, [%r66+4];
	add.s16 	%rs184, %rs183, %rs179;
	add.s16 	%rs185, %rs183, %rs180;
	add.s16 	%rs186, %rs183, %rs181;
	add.s16 	%rs187, %rs183, %rs182;
	min.s16 	%rs188, %rs184, %rs175;
	min.s16 	%rs189, %rs185, %rs176;
	min.s16 	%rs190, %rs186, %rs177;
	min.s16 	%rs191, %rs187, %rs178;
	st.shared.v4.u16 	[%r3], {%rs188, %rs189, %rs190, %rs191};
	bar.sync 	0;
	ld.shared.v4.u16 	{%rs192, %rs193, %rs194, %rs195}, [%r3];
	add.s32 	%r67, %r62, %r52;
	ld.shared.v4.u16 	{%rs196, %rs197, %rs198, %rs199}, [%r67];
	shr.u32 	%r68, %r42, 2;
	add.s32 	%r69, %r68, %r2;
	shl.b32 	%r70, %r69, 3;
	add.s32 	%r71, %r29, %r70;
	shl.b32 	%r72, %r42, 1;
	and.b32  	%r73, %r72, 6;
	add.s32 	%r74, %r71, %r73;
	ld.shared.u16 	%rs200, [%r74];
	add.s16 	%rs201, %rs200, %rs196;
	add.s16 	%rs202, %rs200, %rs197;
	add.s16 	%rs203, %rs200, %rs198;
	add.s16 	%rs204, %rs200, %rs199;
	min.s16 	%rs205, %rs201, %rs192;
	min.s16 	%rs206, %rs202, %rs193;
	min.s16 	%rs207, %rs203, %rs194;
	min.s16 	%rs208, %rs204, %rs195;
	st.shared.v4.u16 	[%r3], {%rs205, %rs206, %rs207, %rs208};
	bar.sync 	0;
	add.s32 	%r112, %r112, 4;
$L__BB6_7:
	setp.eq.s32 	%p6, %r18, 0;
	@%p6 bra 	$L__BB6_12;
	setp.eq.s32 	%p7, %r18, 1;
	@%p7 bra 	$L__BB6_10;
	ld.shared.v4.u16 	{%rs209, %rs210, %rs211, %rs212}, [%r3];
	mad.lo.s32 	%r75, %r112, %r23, %r1;
	shl.b32 	%r76, %r75, 3;
	add.s32 	%r78, %r29, %r76;
	ld.shared.v4.u16 	{%rs213, %rs214, %rs215, %rs216}, [%r78];
	shr.u32 	%r79, %r112, 2;
	add.s32 	%r80, %r79, %r2;
	shl.b32 	%r81, %r80, 3;
	add.s32 	%r82, %r29, %r81;
	shl.b32 	%r83, %r112, 1;
	and.b32  	%r84, %r83, 6;
	add.s32 	%r85, %r82, %r84;
	ld.shared.u16 	%rs217, [%r85];
	add.s16 	%rs218, %rs217, %rs213;
	add.s16 	%rs219, %rs217, %rs214;
	add.s16 	%rs220, %rs217, %rs215;
	add.s16 	%rs221, %rs217, %rs216;
	min.s16 	%rs222, %rs218, %rs209;
	min.s16 	%rs223, %rs219, %rs210;
	min.s16 	%rs224, %rs220, %rs211;
	min.s16 	%rs225, %rs221, %rs212;
	st.shared.v4.u16 	[%r3], {%rs222, %rs223, %rs224, %rs225};
	bar.sync 	0;
	add.s32 	%r86, %r112, 1;
	ld.shared.v4.u16 	{%rs226, %rs227, %rs228, %rs229}, [%r3];
	shl.b32 	%r87, %r23, 3;
	add.s32 	%r88, %r78, %r87;
	ld.shared.v4.u16 	{%rs230, %rs231, %rs232, %rs233}, [%r88];
	shr.u32 	%r89, %r86, 2;
	add.s32 	%r90, %r89, %r2;
	shl.b32 	%r91, %r90, 3;
	add.s32 	%r92, %r29, %r91;
	shl.b32 	%r93, %r86, 1;
	and.b32  	%r94, %r93, 6;
	add.s32 	%r95, %r92, %r94;
	ld.shared.u16 	%rs234, [%r95];
	add.s16 	%rs235, %rs234, %rs230;
	add.s16 	%rs236, %rs234, %rs231;
	add.s16 	%rs237, %rs234, %rs232;
	add.s16 	%rs238, %rs234, %rs233;
	min.s16 	%rs239, %rs235, %rs226;
	min.s16 	%rs240, %rs236, %rs227;
	min.s16 	%rs241, %rs237, %rs228;
	min.s16 	%rs242, %rs238, %rs229;
	st.shared.v4.u16 	[%r3], {%rs239, %rs240, %rs241, %rs242};
	bar.sync 	0;
	add.s32 	%r112, %r112, 2;
$L__BB6_10:
	and.b32  	%r96, %r23, 1;
	setp.eq.b32 	%p8, %r96, 1;
	not.pred 	%p9, %p8;
	@%p9 bra 	$L__BB6_12;
	ld.shared.v4.u16 	{%rs243, %rs244, %rs245, %rs246}, [%r3];
	mad.lo.s32 	%r97, %r112, %r23, %r1;
	shl.b32 	%r98, %r97, 3;
	add.s32 	%r100, %r29, %r98;
	ld.shared.v4.u16 	{%rs247, %rs248, %rs249, %rs250}, [%r100];
	shr.u32 	%r101, %r112, 2;
	add.s32 	%r102, %r101, %r2;
	shl.b32 	%r103, %r102, 3;
	add.s32 	%r104, %r29, %r103;
	shl.b32 	%r105, %r112, 1;
	and.b32  	%r106, %r105, 6;
	add.s32 	%r107, %r104, %r106;
	ld.shared.u16 	%rs251, [%r107];
	add.s16 	%rs252, %rs251, %rs247;
	add.s16 	%rs253, %rs251, %rs248;
	add.s16 	%rs254, %rs251, %rs249;
	add.s16 	%rs255, %rs251, %rs250;
	min.s16 	%rs256, %rs252, %rs243;
	min.s16 	%rs257, %rs253, %rs244;
	min.s16 	%rs258, %rs254, %rs245;
	min.s16 	%rs259, %rs255, %rs246;
	st.shared.v4.u16 	[%r3], {%rs256, %rs257, %rs258, %rs259};
	bar.sync 	0;
$L__BB6_12:
	bar.sync 	0;
	ld.shared.v4.u16 	{%rs260, %rs261, %rs262, %rs263}, [%r3];
	st.global.v4.u16 	[%rd1], {%rs260, %rs261, %rs262, %rs263};
	ret;

}
	// .globl	_Z17blocked_FW_phase2Psxii
.visible .entry _Z17blocked_FW_phase2Psxii(
	.param .u64 .ptr .align 1 _Z17blocked_FW_phase2Psxii_param_0,
	.param .u64 _Z17blocked_FW_phase2Psxii_param_1,
	.param .u32 _Z17blocked_FW_phase2Psxii_param_2,
	.param .u32 _Z17blocked_FW_phase2Psxii_param_3
)
{
	.reg .pred 	%p<22>;
	.reg .b16 	%rs<47>;
	.reg .b32 	%r<119>;
	.reg .b64 	%rd<21>;

	ld.param.u64 	%rd9, [_Z17blocked_FW_phase2Psxii_param_0];
	ld.param.u64 	%rd8, [_Z17blocked_FW_phase2Psxii_param_1];
	ld.param.u32 	%r61, [_Z17blocked_FW_phase2Psxii_param_2];
	ld.param.u32 	%r62, [_Z17blocked_FW_phase2Psxii_param_3];
	cvta.to.global.u64 	%rd1, %rd9;
	mov.u32 	%r1, %ctaid.x;
	setp.eq.s32 	%p1, %r1, %r61;
	@%p1 bra 	$L__BB7_36;
	mov.u32 	%r2, %tid.x;
	mov.u32 	%r3, %tid.y;
	mul.lo.s32 	%r4, %r62, %r62;
	shl.b32 	%r63, %r4, 1;
	mov.u32 	%r64, lmem;
	mul.lo.s32 	%r65, %r62, %r1;
	cvt.s64.s32 	%rd2, %r65;
	mul.lo.s32 	%r66, %r62, %r61;
	cvt.s64.s32 	%rd10, %r66;
	cvt.u64.u32 	%rd11, %r3;
	cvt.u64.u32 	%rd12, %r2;
	mad.lo.s64 	%rd3, %rd8, %rd11, %rd12;
	add.s64 	%rd13, %rd3, %rd10;
	mad.lo.s64 	%rd14, %rd8, %rd2, %rd13;
	shl.b64 	%rd15, %rd14, 1;
	add.s64 	%rd4, %rd1, %rd15;
	ld.global.u16 	%rs11, [%rd4];
	mul.lo.s32 	%r5, %r62, %r3;
	add.s32 	%r67, %r5, %r2;
	shl.b32 	%r68, %r67, 1;
	add.s32 	%r6, %r64, %r68;
	st.shared.u16 	[%r6], %rs11;
	mul.lo.s64 	%rd5, %rd8, %rd10;
	add.s64 	%rd16, %rd13, %rd5;
	shl.b64 	%rd17, %rd16, 1;
	add.s64 	%rd6, %rd1, %rd17;
	ld.global.u16 	%rs12, [%rd6];
	add.s32 	%r7, %r6, %r63;
	st.shared.u16 	[%r7], %rs12;
	bar.sync 	0;
	setp.lt.s32 	%p2, %r62, 1;
	@%p2 bra 	$L__BB7_18;
	and.b32  	%r8, %r62, 3;
	setp.lt.u32 	%p3, %r62, 4;
	mov.b32 	%r108, 0;
	@%p3 bra 	$L__BB7_13;
	and.b32  	%r108, %r62, 2147483644;
	neg.s32 	%r107, %r108;
	shl.b32 	%r70, %r62, 1;
	add.s32 	%r71, %r70, 2;
	mul.lo.s32 	%r11, %r62, %r71;
	shl.b32 	%r72, %r2, 1;
	mov.u32 	%r73, lmem;
	add.s32 	%r106, %r73, %r72;
	shl.b32 	%r13, %r62, 3;
	add.s32 	%r74, %r70, 4;
	mul.lo.s32 	%r14, %r62, %r74;
	add.s32 	%r75, %r70, 6;
	mul.lo.s32 	%r15, %r62, %r75;
	shl.b32 	%r76, %r5, 1;
	add.s32 	%r77, %r76, %r73;
	add.s32 	%r105, %r77, 4;
$L__BB7_4:
	ld.shared.u16 	%rs13, [%r105+-4];
	add.s32 	%r78, %r106, %r63;
	ld.shared.u16 	%rs14, [%r78];
	add.s16 	%rs1, %rs14, %rs13;
	ld.shared.u16 	%rs15, [%r6];
	setp.le.s16 	%p4, %rs15, %rs1;
	@%p4 bra 	$L__BB7_6;
	st.shared.u16 	[%r6], %rs1;
$L__BB7_6:
	bar.sync 	0;
	ld.shared.u16 	%rs16, [%r105+-2];
	add.s32 	%r79, %r106, %r11;
	ld.shared.u16 	%rs17, [%r79];
	add.s16 	%rs2, %rs17, %rs16;
	ld.shared.u16 	%rs18, [%r6];
	setp.le.s16 	%p5, %rs18, %rs2;
	@%p5 bra 	$L__BB7_8;
	st.shared.u16 	[%r6], %rs2;
$L__BB7_8:
	bar.sync 	0;
	ld.shared.u16 	%rs19, [%r105];
	add.s32 	%r80, %r106, %r14;
	ld.shared.u16 	%rs20, [%r80];
	add.s16 	%rs3, %rs20, %rs19;
	ld.shared.u16 	%rs21, [%r6];
	setp.le.s16 	%p6, %rs21, %rs3;
	@%p6 bra 	$L__BB7_10;
	st.shared.u16 	[%r6], %rs3;
$L__BB7_10:
	bar.sync 	0;
	ld.shared.u16 	%rs22, [%r105+2];
	add.s32 	%r81, %r106, %r15;
	ld.shared.u16 	%rs23, [%r81];
	add.s16 	%rs4, %rs23, %rs22;
	ld.shared.u16 	%rs24, [%r6];
	setp.le.s16 	%p7, %rs24, %rs4;
	@%p7 bra 	$L__BB7_12;
	st.shared.u16 	[%r6], %rs4;
$L__BB7_12:
	bar.sync 	0;
	add.s32 	%r107, %r107, 4;
	add.s32 	%r106, %r106, %r13;
	add.s32 	%r105, %r105, 8;
	setp.ne.s32 	%p8, %r107, 0;
	@%p8 bra 	$L__BB7_4;
$L__BB7_13:
	setp.eq.s32 	%p9, %r8, 0;
	@%p9 bra 	$L__BB7_18;
	mad.lo.s32 	%r83, %r108, %r62, %r2;
	shl.b32 	%r84, %r83, 1;
	add.s32 	%r85, %r63, %r84;
	mov.u32 	%r86, lmem;
	add.s32 	%r111, %r86, %r85;
	shl.b32 	%r26, %r62, 1;
	add.s32 	%r87, %r108, %r5;
	shl.b32 	%r88, %r87, 1;
	add.s32 	%r110, %r86, %r88;
	neg.s32 	%r109, %r8;
$L__BB7_15:
	.pragma "nounroll";
	ld.shared.u16 	%rs25, [%r110];
	ld.shared.u16 	%rs26, [%r111];
	add.s16 	%rs5, %rs26, %rs25;
	ld.shared.u16 	%rs27, [%r6];
	setp.le.s16 	%p10, %rs27, %rs5;
	@%p10 bra 	$L__BB7_17;
	st.shared.u16 	[%r6], %rs5;
$L__BB7_17:
	bar.sync 	0;
	add.s32 	%r111, %r111, %r26;
	add.s32 	%r110, %r110, 2;
	add.s32 	%r109, %r109, 1;
	setp.ne.s32 	%p11, %r109, 0;
	@%p11 bra 	$L__BB7_15;
$L__BB7_18:
	setp.lt.s32 	%p12, %r62, 1;
	bar.sync 	0;
	ld.shared.u16 	%rs28, [%r6];
	st.global.u16 	[%rd4], %rs28;
	add.s64 	%rd18, %rd3, %rd2;
	add.s64 	%rd19, %rd18, %rd5;
	shl.b64 	%rd20, %rd19, 1;
	add.s64 	%rd7, %rd1, %rd20;
	ld.global.u16 	%rs29, [%rd7];
	st.shared.u16 	[%r6], %rs29;
	ld.global.u16 	%rs30, [%rd6];
	st.shared.u16 	[%r7], %rs30;
	bar.sync 	0;
	@%p12 bra 	$L__BB7_35;
	and.b32  	%r35, %r62, 3;
	setp.lt.u32 	%p13, %r62, 4;
	mov.b32 	%r115, 0;
	@%p13 bra 	$L__BB7_30;
	and.b32  	%r115, %r62, 2147483644;
	neg.s32 	%r114, %r115;
	shl.b32 	%r38, %r62, 1;
	shl.b32 	%r90, %r2, 1;
	mov.u32 	%r91, lmem;
	add.s32 	%r113, %r91, %r90;
	shl.b32 	%r40, %r62, 3;
	shl.b32 	%r41, %r62, 2;
	mul.lo.s32 	%r42, %r62, 6;
	shl.b32 	%r92, %r3, 1;
	add.s32 	%r93, %r92, %r38;
	mad.lo.s32 	%r94, %r62, %r93, %r91;
	add.s32 	%r112, %r94, 4;
$L__BB7_21:
	ld.shared.u16 	%rs31, [%r112+-4];
	ld.shared.u16 	%rs32, [%r113];
	add.s16 	%rs6, %rs32, %rs31;
	ld.shared.u16 	%rs33, [%r6];
	setp.le.s16 	%p14, %rs33, %rs6;
	@%p14 bra 	$L__BB7_23;
	st.shared.u16 	[%r6], %rs6;
$L__BB7_23:
	bar.sync 	0;
	ld.shared.u16 	%rs34, [%r112+-2];
	add.s32 	%r95, %r113, %r38;
	ld.shared.u16 	%rs35, [%r95];
	add.s16 	%rs7, %rs35, %rs34;
	ld.shared.u16 	%rs36, [%r6];
	setp.le.s16 	%p15, %rs36, %rs7;
	@%p15 bra 	$L__BB7_25;
	st.shared.u16 	[%r6], %rs7;
$L__BB7_25:
	bar.sync 	0;
	ld.shared.u16 	%rs37, [%r112];
	add.s32 	%r96, %r113, %r41;
	ld.shared.u16 	%rs38, [%r96];
	add.s16 	%rs8, %rs38, %rs37;
	ld.shared.u16 	%rs39, [%r6];
	setp.le.s16 	%p16, %rs39, %rs8;
	@%p16 bra 	$L__BB7_27;
	st.shared.u16 	[%r6], %rs8;
$L__BB7_27:
	bar.sync 	0;
	ld.shared.u16 	%rs40, [%r112+2];
	add.s32 	%r97, %r113, %r42;
	ld.shared.u16 	%rs41, [%r97];
	add.s16 	%rs9, %rs41, %rs40;
	ld.shared.u16 	%rs42, [%r6];
	setp.le.s16 	%p17, %rs42, %rs9;
	@%p17 bra 	$L__BB7_29;
	st.shared.u16 	[%r6], %rs9;
$L__BB7_29:
	bar.sync 	0;
	add.s32 	%r114, %r114, 4;
	add.s32 	%r113, %r113, %r40;
	add.s32 	%r112, %r112, 8;
	setp.ne.s32 	%p18, %r114, 0;
	@%p18 bra 	$L__BB7_21;
$L__BB7_30:
	setp.eq.s32 	%p19, %r35, 0;
	@%p19 bra 	$L__BB7_35;
	mad.lo.s32 	%r98, %r115, %r62, %r2;
	shl.b32 	%r99, %r98, 1;
	mov.u32 	%r100, lmem;
	add.s32 	%r118, %r100, %r99;
	shl.b32 	%r52, %r62, 1;
	add.s32 	%r102, %r115, %r5;
	shl.b32 	%r103, %r102, 1;
	add.s32 	%r104, %r63, %r103;
	add.s32 	%r117, %r100, %r104;
	neg.s32 	%r116, %r35;
$L__BB7_32:
	.pragma "nounroll";
	ld.shared.u16 	%rs43, [%r117];
	ld.shared.u16 	%rs44, [%r118];
	add.s16 	%rs10, %rs44, %rs43;
	ld.shared.u16 	%rs45, [%r6];
	setp.le.s16 	%p20, %rs45, %rs10;
	@%p20 bra 	$L__BB7_34;
	st.shared.u16 	[%r6], %rs10;
$L__BB7_34:
	bar.sync 	0;
	add.s32 	%r118, %r118, %r52;
	add.s32 	%r117, %r117, 2;
	add.s32 	%r116, %r116, 1;
	setp.ne.s32 	%p21, %r116, 0;
	@%p21 bra 	$L__BB7_32;
$L__BB7_35:
	bar.sync 	0;
	ld.shared.u16 	%rs46, [%r6];
	st.global.u16 	[%rd7], %rs46;
$L__BB7_36:
	ret;

}
	// .globl	_Z23blocked_FW_phase2_pitchPsxxii
.visible .entry _Z23blocked_FW_phase2_pitchPsxxii(
	.param .u64 .ptr .align 1 _Z23blocked_FW_phase2_pitchPsxxii_param_0,
	.param .u64 _Z23blocked_FW_phase2_pitchPsxxii_param_1,
	.param .u64 _Z23blocked_FW_phase2_pitchPsxxii_param_2,
	.param .u32 _Z23blocked_FW_phase2_pitchPsxxii_param_3,
	.param .u32 _Z23blocked_FW_phase2_pitchPsxxii_param_4
)
{
	.reg .pred 	%p<22>;
	.reg .b16 	%rs<47>;
	.reg .b32 	%r<119>;
	.reg .b64 	%rd<19>;

	ld.param.u64 	%rd7, [_Z23blocked_FW_phase2_pitchPsxxii_param_0];
	ld.param.u64 	%rd8, [_Z23blocked_FW_phase2_pitchPsxxii_param_1];
	ld.param.u64 	%rd9, [_Z23blocked_FW_phase2_pitchPsxxii_param_2];
	ld.param.u32 	%r61, [_Z23blocked_FW_phase2_pitchPsxxii_param_3];
	ld.param.u32 	%r62, [_Z23blocked_FW_phase2_pitchPsxxii_param_4];
	mov.u32 	%r1, %ctaid.x;
	setp.eq.s32 	%p1, %r1, %r61;
	@%p1 bra 	$L__BB8_36;
	cvta.to.global.u64 	%rd10, %rd7;
	mov.u32 	%r2, %tid.x;
	mov.u32 	%r3, %tid.y;
	mul.lo.s32 	%r4, %r62, %r62;
	shl.b32 	%r63, %r4, 1;
	mov.u32 	%r64, lmem;
	mul.lo.s32 	%r65, %r62, %r1;
	cvt.s64.s32 	%rd1, %r65;
	mad.lo.s64 	%rd11, %rd8, %rd1, %rd10;
	mul.lo.s32 	%r66, %r62, %r61;
	cvt.s64.s32 	%rd12, %r66;
	mad.lo.s64 	%rd2, %rd8, %rd12, %rd10;
	cvt.u64.u32 	%rd13, %r3;
	cvt.u64.u32 	%rd14, %r2;
	mad.lo.s64 	%rd3, %rd9, %rd13, %rd14;
	add.s64 	%rd15, %rd3, %rd12;
	shl.b64 	%rd16, %rd15, 1;
	add.s64 	%rd4, %rd11, %rd16;
	ld.global.u16 	%rs11, [%rd4];
	mul.lo.s32 	%r5, %r62, %r3;
	add.s32 	%r67, %r5, %r2;
	shl.b32 	%r68, %r67, 1;
	add.s32 	%r6, %r64, %r68;
	st.shared.u16 	[%r6], %rs11;
	add.s64 	%rd5, %rd2, %rd16;
	ld.global.u16 	%rs12, [%rd5];
	add.s32 	%r7, %r6, %r63;
	st.shared.u16 	[%r7], %rs12;
	bar.sync 	0;
	setp.lt.s32 	%p2, %r62, 1;
	@%p2 bra 	$L__BB8_18;
	and.b32  	%r8, %r62, 3;
	setp.lt.u32 	%p3, %r62, 4;
	mov.b32 	%r108, 0;
	@%p3 bra 	$L__BB8_13;
	and.b32  	%r108, %r62, 2147483644;
	neg.s32 	%r107, %r108;
	shl.b32 	%r70, %r62, 1;
	add.s32 	%r71, %r70, 2;
	mul.lo.s32 	%r11, %r62, %r71;
	shl.b32 	%r72, %r2, 1;
	add.s32 	%r106, %r64, %r72;
	shl.b32 	%r13, %r62, 3;
	add.s32 	%r74, %r70, 4;
	mul.lo.s32 	%r14, %r62, %r74;
	add.s32 	%r75, %r70, 6;
	mul.lo.s32 	%r15, %r62, %r75;
	shl.b32 	%r76, %r5, 1;
	add.s32 	%r77, %r76, %r64;
	add.s32 	%r105, %r77, 4;
$L__BB8_4:
	ld.shared.u16 	%rs13, [%r105+-4];
	add.s32 	%r78, %r106, %r63;
	ld.shared.u16 	%rs14, [%r78];
	add.s16 	%rs1, %rs14, %rs13;
	ld.shared.u16 	%rs15, [%r6];
	setp.le.s16 	%p4, %rs15, %rs1;
	@%p4 bra 	$L__BB8_6;
	st.shared.u16 	[%r6], %rs1;
$L__BB8_6:
	bar.sync 	0;
	ld.shared.u16 	%rs16, [%r105+-2];
	add.s32 	%r79, %r106, %r11;
	ld.shared.u16 	%rs17, [%r79];
	add.s16 	%rs2, %rs17, %rs16;
	ld.shared.u16 	%rs18, [%r6];
	setp.le.s16 	%p5, %rs18, %rs2;
	@%p5 bra 	$L__BB8_8;
	st.shared.u16 	[%r6], %rs2;
$L__BB8_8:
	bar.sync 	0;
	ld.shared.u16 	%rs19, [%r105];
	add.s32 	%r80, %r106, %r14;
	ld.shared.u16 	%rs20, [%r80];
	add.s16 	%rs3, %rs20, %rs19;
	ld.shared.u16 	%rs21, [%r6];
	setp.le.s16 	%p6, %rs21, %rs3;
	@%p6 bra 	$L__BB8_10;
	st.shared.u16 	[%r6], %rs3;
$L__BB8_10:
	bar.sync 	0;
	ld.shared.u16 	%rs22, [%r105+2];
	add.s32 	%r81, %r106, %r15;
	ld.shared.u16 	%rs23, [%r81];
	add.s16 	%rs4, %rs23, %rs22;
	ld.shared.u16 	%rs24, [%r6];
	setp.le.s16 	%p7, %rs24, %rs4;
	@%p7 bra 	$L__BB8_12;
	st.shared.u16 	[%r6], %rs4;
$L__BB8_12:
	bar.sync 	0;
	add.s32 	%r107, %r107, 4;
	add.s32 	%r106, %r106, %r13;
	add.s32 	%r105, %r105, 8;
	setp.ne.s32 	%p8, %r107, 0;
	@%p8 bra 	$L__BB8_4;
$L__BB8_13:
	setp.eq.s32 	%p9, %r8, 0;
	@%p9 bra 	$L__BB8_18;
	mad.lo.s32 	%r83, %r108, %r62, %r2;
	shl.b32 	%r84, %r83, 1;
	add.s32 	%r85, %r63, %r84;
	add.s32 	%r111, %r64, %r85;
	shl.b32 	%r26, %r62, 1;
	add.s32 	%r87, %r108, %r5;
	shl.b32 	%r88, %r87, 1;
	add.s32 	%r110, %r64, %r88;
	neg.s32 	%r109, %r8;
$L__BB8_15:
	.pragma "nounroll";
	ld.shared.u16 	%rs25, [%r110];
	ld.shared.u16 	%rs26, [%r111];
	add.s16 	%rs5, %rs26, %rs25;
	ld.shared.u16 	%rs27, [%r6];
	setp.le.s16 	%p10, %rs27, %rs5;
	@%p10 bra 	$L__BB8_17;
	st.shared.u16 	[%r6], %rs5;
$L__BB8_17:
	bar.sync 	0;
	add.s32 	%r111, %r111, %r26;
	add.s32 	%r110, %r110, 2;
	add.s32 	%r109, %r109, 1;
	setp.ne.s32 	%p11, %r109, 0;
	@%p11 bra 	$L__BB8_15;
$L__BB8_18:
	setp.lt.s32 	%p12, %r62, 1;
	bar.sync 	0;
	ld.shared.u16 	%rs28, [%r6];
	st.global.u16 	[%rd4], %rs28;
	add.s64 	%rd17, %rd3, %rd1;
	shl.b64 	%rd18, %rd17, 1;
	add.s64 	%rd6, %rd2, %rd18;
	ld.global.u16 	%rs29, [%rd6];
	st.shared.u16 	[%r6], %rs29;
	ld.global.u16 	%rs30, [%rd5];
	st.shared.u16 	[%r7], %rs30;
	bar.sync 	0;
	@%p12 bra 	$L__BB8_35;
	and.b32  	%r35, %r62, 3;
	setp.lt.u32 	%p13, %r62, 4;
	mov.b32 	%r115, 0;
	@%p13 bra 	$L__BB8_30;
	and.b32  	%r115, %r62, 2147483644;
	neg.s32 	%r114, %r115;
	shl.b32 	%r38, %r62, 1;
	shl.b32 	%r90, %r2, 1;
	add.s32 	%r113, %r64, %r90;
	shl.b32 	%r40, %r62, 3;
	shl.b32 	%r41, %r62, 2;
	mul.lo.s32 	%r42, %r62, 6;
	shl.b32 	%r92, %r3, 1;
	add.s32 	%r93, %r92, %r38;
	mad.lo.s32 	%r94, %r62, %r93, %r64;
	add.s32 	%r112, %r94, 4;
$L__BB8_21:
	ld.shared.u16 	%rs31, [%r112+-4];
	ld.shared.u16 	%rs32, [%r113];
	add.s16 	%rs6, %rs32, %rs31;
	ld.shared.u16 	%rs33, [%r6];
	setp.le.s16 	%p14, %rs33, %rs6;
	@%p14 bra 	$L__BB8_23;
	st.shared.u16 	[%r6], %rs6;
$L__BB8_23:
	bar.sync 	0;
	ld.shared.u16 	%rs34, [%r112+-2];
	add.s32 	%r95, %r113, %r38;
	ld.shared.u16 	%rs35, [%r95];
	add.s16 	%rs7, %rs35, %rs34;
	ld.shared.u16 	%rs36, [%r6];
	setp.le.s16 	%p15, %rs36, %rs7;
	@%p15 bra 	$L__BB8_25;
	st.shared.u16 	[%r6], %rs7;
$L__BB8_25:
	bar.sync 	0;
	ld.shared.u16 	%rs37, [%r112];
	add.s32 	%r96, %r113, %r41;
	ld.shared.u16 	%rs38, [%r96];
	add.s16 	%rs8, %rs38, %rs37;
	ld.shared.u16 	%rs39, [%r6];
	setp.le.s16 	%p16, %rs39, %rs8;
	@%p16 bra 	$L__BB8_27;
	st.shared.u16 	[%r6], %rs8;
$L__BB8_27:
	bar.sync 	0;
	ld.shared.u16 	%rs40, [%r112+2];
	add.s32 	%r97, %r113, %r42;
	ld.shared.u16 	%rs41, [%r97];
	add.s16 	%rs9, %rs41, %rs40;
	ld.shared.u16 	%rs42, [%r6];
	setp.le.s16 	%p17, %rs42, %rs9;
	@%p17 bra 	$L__BB8_29;
	st.shared.u16 	[%r6], %rs9;
$L__BB8_29:
	bar.sync 	0;
	add.s32 	%r114, %r114, 4;
	add.s32 	%r113, %r113, %r40;
	add.s32 	%r112, %r112, 8;
	setp.ne.s32 	%p18, %r114, 0;
	@%p18 bra 	$L__BB8_21;
$L__BB8_30:
	setp.eq.s32 	%p19, %r35, 0;
	@%p19 bra 	$L__BB8_35;
	mad.lo.s32 	%r98, %r115, %r62, %r2;
	shl.b32 	%r99, %r98, 1;
	add.s32 	%r118, %r64, %r99;
	shl.b32 	%r52, %r62, 1;
	add.s32 	%r102, %r115, %r5;
	shl.b32 	%r103, %r102, 1;
	add.s32 	%r104, %r63, %r103;
	add.s32 	%r117, %r64, %r104;
	neg.s32 	%r116, %r35;
$L__BB8_32:
	.pragma "nounroll";
	ld.shared.u16 	%rs43, [%r117];
	ld.shared.u16 	%rs44, [%r118];
	add.s16 	%rs10, %rs44, %rs43;
	ld.shared.u16 	%rs45, [%r6];
	setp.le.s16 	%p20, %rs45, %rs10;
	@%p20 bra 	$L__BB8_34;
	st.shared.u16 	[%r6], %rs10;
$L__BB8_34:
	bar.sync 	0;
	add.s32 	%r118, %r118, %r52;
	add.s32 	%r117, %r117, 2;
	add.s32 	%r116, %r116, 1;
	setp.ne.s32 	%p21, %r116, 0;
	@%p21 bra 	$L__BB8_32;
$L__BB8_35:
	bar.sync 	0;
	ld.shared.u16 	%rs46, [%r6];
	st.global.u16 	[%rd6], %rs46;
$L__BB8_36:
	ret;

}
	// .globl	_Z28blocked_FW_phase2_vectorizedPsxii
.visible .entry _Z28blocked_FW_phase2_vectorizedPsxii(
	.param .u64 .ptr .align 1 _Z28blocked_FW_phase2_vectorizedPsxii_param_0,
	.param .u64 _Z28blocked_FW_phase2_vectorizedPsxii_param_1,
	.param .u32 _Z28blocked_FW_phase2_vectorizedPsxii_param_2,
	.param .u32 _Z28blocked_FW_phase2_vectorizedPsxii_param_3
)
{
	.reg .pred 	%p<20>;
	.reg .b16 	%rs<535>;
	.reg .b32 	%r<229>;
	.reg .b64 	%rd<29>;

	ld.param.u64 	%rd7, [_Z28blocked_FW_phase2_vectorizedPsxii_param_0];
	ld.param.u32 	%r45, [_Z28blocked_FW_phase2_vectorizedPsxii_param_2];
	ld.param.u32 	%r46, [_Z28blocked_FW_phase2_vectorizedPsxii_param_3];
	cvta.to.global.u64 	%rd1, %rd7;
	mov.u32 	%r1, %ctaid.x;
	setp.eq.s32 	%p1, %r1, %r45;
	@%p1 bra 	$L__BB9_26;
	ld.param.u64 	%rd27, [_Z28blocked_FW_phase2_vectorizedPsxii_param_1];
	mov.u32 	%r2, %tid.x;
	mov.u32 	%r3, %tid.y;
	mul.lo.s32 	%r4, %r46, %r46;
	shl.b32 	%r47, %r4, 3;
	mov.u32 	%r48, lmem;
	add.s32 	%r5, %r48, %r47;
	mul.lo.s32 	%r49, %r46, %r1;
	cvt.s64.s32 	%rd2, %r49;
	mul.lo.s32 	%r50, %r46, %r45;
	cvt.s64.s32 	%rd9, %r50;
	cvt.u64.u32 	%rd10, %r3;
	mad.lo.s64 	%rd11, %rd27, %rd10, %rd9;
	mad.lo.s64 	%rd12, %rd27, %rd2, %rd11;
	shl.b64 	%rd13, %rd12, 1;
	add.s64 	%rd14, %rd1, %rd13;
	mul.lo.s64 	%rd3, %rd27, %rd9;
	add.s64 	%rd15, %rd11, %rd3;
	shl.b64 	%rd16, %rd15, 1;
	add.s64 	%rd17, %rd1, %rd16;
	mul.lo.s32 	%r6, %r46, %r3;
	add.s32 	%r51, %r6, %r2;
	shl.b32 	%r52, %r51, 3;
	add.s32 	%r7, %r48, %r52;
	mul.wide.u32 	%rd18, %r2, 8;
	add.s64 	%rd4, %rd14, %rd18;
	ld.global.v4.u16 	{%rs1, %rs2, %rs3, %rs4}, [%rd4];
	st.shared.v4.u16 	[%r7], {%rs1, %rs2, %rs3, %rs4};
	add.s32 	%r8, %r5, %r52;
	add.s64 	%rd5, %rd17, %rd18;
	ld.global.v4.u16 	{%rs5, %rs6, %rs7, %rs8}, [%rd5];
	st.shared.v4.u16 	[%r8], {%rs5, %rs6, %rs7, %rs8};
	bar.sync 	0;
	setp.lt.s32 	%p2, %r46, 1;
	@%p2 bra 	$L__BB9_13;
	add.s32 	%r54, %r46, -1;
	setp.lt.u32 	%p3, %r54, 7;
	mov.b32 	%r221, 0;
	@%p3 bra 	$L__BB9_5;
	and.b32  	%r55, %r46, 2147483640;
	neg.s32 	%r219, %r55;
	shl.b32 	%r57, %r2, 3;
	add.s32 	%r58, %r47, %r57;
	add.s32 	%r218, %r48, %r58;
	shl.b32 	%r60, %r6, 3;
	add.s32 	%r61, %r60, %r48;
	add.s32 	%r217, %r61, 8;
$L__BB9_4:
	.pragma "nounroll";
	and.b32  	%r221, %r46, 2147483640;
	ld.shared.v4.u16 	{%rs9, %rs10, %rs11, %rs12}, [%r7];
	ld.shared.v4.u16 	{%rs13, %rs14, %rs15, %rs16}, [%r218];
	ld.shared.u16 	%rs17, [%r217+-8];
	add.s16 	%rs18, %rs17, %rs13;
	add.s16 	%rs19, %rs17, %rs14;
	add.s16 	%rs20, %rs17, %rs15;
	add.s16 	%rs21, %rs17, %rs16;
	min.s16 	%rs22, %rs18, %rs9;
	min.s16 	%rs23, %rs19, %rs10;
	min.s16 	%rs24, %rs20, %rs11;
	min.s16 	%rs25, %rs21, %rs12;
	st.shared.v4.u16 	[%r7], {%rs22, %rs23, %rs24, %rs25};
	bar.sync 	0;
	ld.shared.v4.u16 	{%rs26, %rs27, %rs28, %rs29}, [%r7];
	shl.b32 	%r62, %r46, 3;
	add.s32 	%r63, %r218, %r62;
	ld.shared.v4.u16 	{%rs30, %rs31, %rs32, %rs33}, [%r63];
	ld.shared.u16 	%rs34, [%r217+-6];
	add.s16 	%rs35, %rs34, %rs30;
	add.s16 	%rs36, %rs34, %rs31;
	add.s16 	%rs37, %rs34, %rs32;
	add.s16 	%rs38, %rs34, %rs33;
	min.s16 	%rs39, %rs35, %rs26;
	min.s16 	%rs40, %rs36, %rs27;
	min.s16 	%rs41, %rs37, %rs28;
	min.s16 	%rs42, %rs38, %rs29;
	st.shared.v4.u16 	[%r7], {%rs39, %rs40, %rs41, %rs42};
	bar.sync 	0;
	ld.shared.v4.u16 	{%rs43, %rs44, %rs45, %rs46}, [%r7];
	add.s32 	%r64, %r63, %r62;
	ld.shared.v4.u16 	{%rs47, %rs48, %rs49, %rs50}, [%r64];
	ld.shared.u16 	%rs51, [%r217+-4];
	add.s16 	%rs52, %rs51, %rs47;
	add.s16 	%rs53, %rs51, %rs48;
	add.s16 	%rs54, %rs51, %rs49;
	add.s16 	%rs55, %rs51, %rs50;
	min.s16 	%rs56, %rs52, %rs43;
	min.s16 	%rs57, %rs53, %rs44;
	min.s16 	%rs58, %rs54, %rs45;
	min.s16 	%rs59, %rs55, %rs46;
	st.shared.v4.u16 	[%r7], {%rs56, %rs57, %rs58, %rs59};
	bar.sync 	0;
	ld.shared.v4.u16 	{%rs60, %rs61, %rs62, %rs63}, [%r7];
	add.s32 	%r65, %r64, %r62;
	ld.shared.v4.u16 	{%rs64, %rs65, %rs66, %rs67}, [%r65];
	ld.shared.u16 	%rs68, [%r217+-2];
	add.s16 	%rs69, %rs68, %rs64;
	add.s16 	%rs70, %rs68, %rs65;
	add.s16 	%rs71, %rs68, %rs66;
	add.s16 	%rs72, %rs68, %rs67;
	min.s16 	%rs73, %rs69, %rs60;
	min.s16 	%rs74, %rs70, %rs61;
	min.s16 	%rs75, %rs71, %rs62;
	min.s16 	%rs76, %rs72, %rs63;
	st.shared.v4.u16 	[%r7], {%rs73, %rs74, %rs75, %rs76};
	bar.sync 	0;
	ld.shared.v4.u16 	{%rs77, %rs78, %rs79, %rs80}, [%r7];
	add.s32 	%r66, %r65, %r62;
	ld.shared.v4.u16 	{%rs81, %rs82, %rs83, %rs84}, [%r66];
	ld.shared.u16 	%rs85, [%r217];
	add.s16 	%rs86, %rs85, %rs81;
	add.s16 	%rs87, %rs85, %rs82;
	add.s16 	%rs88, %rs85, %rs83;
	add.s16 	%rs89, %rs85, %rs84;
	min.s16 	%rs90, %rs86, %rs77;
	min.s16 	%rs91, %rs87, %rs78;
	min.s16 	%rs92, %rs88, %rs79;
	min.s16 	%rs93, %rs89, %rs80;
	st.shared.v4.u16 	[%r7], {%rs90, %rs91, %rs92, %rs93};
	bar.sync 	0;
	ld.shared.v4.u16 	{%rs94, %rs95, %rs96, %rs97}, [%r7];
	add.s32 	%r67, %r66, %r62;
	ld.shared.v4.u16 	{%rs98, %rs99, %rs100, %rs101}, [%r67];
	ld.shared.u16 	%rs102, [%r217+2];
	add.s16 	%rs103, %rs102, %rs98;
	add.s16 	%rs104, %rs102, %rs99;
	add.s16 	%rs105, %rs102, %rs100;
	add.s16 	%rs106, %rs102, %rs101;
	min.s16 	%rs107, %rs103, %rs94;
	min.s16 	%rs108, %rs104, %rs95;
	min.s16 	%rs109, %rs105, %rs96;
	min.s16 	%rs110, %rs106, %rs97;
	st.shared.v4.u16 	[%r7], {%rs107, %rs108, %rs109, %rs110};
	bar.sync 	0;
	ld.shared.v4.u16 	{%rs111, %rs112, %rs113, %rs114}, [%r7];
	add.s32 	%r68, %r67, %r62;
	ld.shared.v4.u16 	{%rs115, %rs116, %rs117, %rs118}, [%r68];
	ld.shared.u16 	%rs119, [%r217+4];
	add.s16 	%rs120, %rs119, %rs115;
	add.s16 	%rs121, %rs119, %rs116;
	add.s16 	%rs122, %rs119, %rs117;
	add.s16 	%rs123, %rs119, %rs118;
	min.s16 	%rs124, %rs120, %rs111;
	min.s16 	%rs125, %rs121, %rs112;
	min.s16 	%rs126, %rs122, %rs113;
	min.s16 	%rs127, %rs123, %rs114;
	st.shared.v4.u16 	[%r7], {%rs124, %rs125, %rs126, %rs127};
	bar.sync 	0;
	ld.shared.v4.u16 	{%rs128, %rs129, %rs130, %rs131}, [%r7];
	add.s32 	%r69, %r68, %r62;
	ld.shared.v4.u16 	{%rs132, %rs133, %rs134, %rs135}, [%r69];
	ld.shared.u16 	%rs136, [%r217+6];
	add.s16 	%rs137, %rs136, %rs132;
	add.s16 	%rs138, %rs136, %rs133;
	add.s16 	%rs139, %rs136, %rs134;
	add.s16 	%rs140, %rs136, %rs135;
	min.s16 	%rs141, %rs137, %rs128;
	min.s16 	%rs142, %rs138, %rs129;
	min.s16 	%rs143, %rs139, %rs130;
	min.s16 	%rs144, %rs140, %rs131;
	st.shared.v4.u16 	[%r7], {%rs141, %rs142, %rs143, %rs144};
	bar.sync 	0;
	add.s32 	%r219, %r219, 8;
	shl.b32 	%r70, %r46, 6;
	add.s32 	%r218, %r218, %r70;
	add.s32 	%r217, %r217, 16;
	setp.ne.s32 	%p4, %r219, 0;
	@%p4 bra 	$L__BB9_4;
$L__BB9_5:
	and.b32  	%r20, %r46, 7;
	setp.eq.s32 	%p5, %r20, 0;
	@%p5 bra 	$L__BB9_13;
	setp.lt.u32 	%p6, %r20, 4;
	@%p6 bra 	$L__BB9_8;
	add.s32 	%r71, %r221, 3;
	add.s32 	%r72, %r221, 1;
	ld.shared.v4.u16 	{%rs145, %rs146, %rs147, %rs148}, [%r7];
	mad.lo.s32 	%r73, %r221, %r46, %r2;
	shl.b32 	%r74, %r73, 3;
	add.s32 	%r75, %r5, %r74;
	ld.shared.v4.u16 	{%rs149, %rs150, %rs151, %rs152}, [%r75];
	shr.u32 	%r76, %r221, 2;
	add.s32 	%r77, %r76, %r6;
	shl.b32 	%r78, %r77, 3;
	add.s32 	%r80, %r48, %r78;
	ld.shared.u16 	%rs153, [%r80];
	add.s16 	%rs154, %rs153, %rs149;
	add.s16 	%rs155, %rs153, %rs150;
	add.s16 	%rs156, %rs153, %rs151;
	add.s16 	%rs157, %rs153, %rs152;
	min.s16 	%rs158, %rs154, %rs145;
	min.s16 	%rs159, %rs155, %rs146;
	min.s16 	%rs160, %rs156, %rs147;
	min.s16 	%rs161, %rs157, %rs148;
	st.shared.v4.u16 	[%r7], {%rs158, %rs159, %rs160, %rs161};
	bar.sync 	0;
	ld.shared.v4.u16 	{%rs162, %rs163, %rs164, %rs165}, [%r7];
	shl.b32 	%r81, %r46, 3;
	add.s32 	%r82, %r75, %r81;
	ld.shared.v4.u16 	{%rs166, %rs167, %rs168, %rs169}, [%r82];
	shr.u32 	%r83, %r72, 2;
	add.s32 	%r84, %r83, %r6;
	shl.b32 	%r85, %r84, 3;
	add.s32 	%r86, %r48, %r85;
	shl.b32 	%r87, %r72, 1;
	and.b32  	%r88, %r87, 6;
	add.s32 	%r89, %r86, %r88;
	ld.shared.u16 	%rs170, [%r89];
	add.s16 	%rs171, %rs170, %rs166;
	add.s16 	%rs172, %rs170, %rs167;
	add.s16 	%rs173, %rs170, %rs168;
	add.s16 	%rs174, %rs170, %rs169;
	min.s16 	%rs175, %rs171, %rs162;
	min.s16 	%rs176, %rs172, %rs163;
	min.s16 	%rs177, %rs173, %rs164;
	min.s16 	%rs178, %rs174, %rs165;
	st.shared.v4.u16 	[%r7], {%rs175, %rs176, %rs177, %rs178};
	bar.sync 	0;
	add.s32 	%r90, %r221, 2;
	ld.shared.v4.u16 	{%rs179, %rs180, %rs181, %rs182}, [%r7];
	add.s32 	%r91, %r82, %r81;
	ld.shared.v4.u16 	{%rs183, %rs184, %rs185, %rs186}, [%r91];
	shr.u32 	%r92, %r90, 2;
	add.s32 	%r93, %r92, %r6;
	shl.b32 	%r94, %r93, 3;
	add.s32 	%r95, %r48, %r94;
	ld.shared.u16 	%rs187, [%r95+4];
	add.s16 	%rs188, %rs187, %rs183;
	add.s16 	%rs189, %rs187, %rs184;
	add.s16 	%rs190, %rs187, %rs185;
	add.s16 	%rs191, %rs187, %rs186;
	min.s16 	%rs192, %rs188, %rs179;
	min.s16 	%rs193, %rs189, %rs180;
	min.s16 	%rs194, %rs190, %rs181;
	min.s16 	%rs195, %rs191, %rs182;
	st.shared.v4.u16 	[%r7], {%rs192, %rs193, %rs194, %rs195};
	bar.sync 	0;
	ld.shared.v4.u16 	{%rs196, %rs197, %rs198, %rs199}, [%r7];
	add.s32 	%r96, %r91, %r81;
	ld.shared.v4.u16 	{%rs200, %rs201, %rs202, %rs203}, [%r96];
	shr.u32 	%r97, %r71, 2;
	add.s32 	%r98, %r97, %r6;
	shl.b32 	%r99, %r98, 3;
	add.s32 	%r100, %r48, %r99;
	shl.b32 	%r101, %r71, 1;
	and.b32  	%r102, %r101, 6;
	add.s32 	%r103, %r100, %r102;
	ld.shared.u16 	%rs204, [%r103];
	add.s16 	%rs205, %rs204, %rs200;
	add.s16 	%rs206, %rs204, %rs201;
	add.s16 	%rs207, %rs204, %rs202;
	add.s16 	%rs208, %rs204, %rs203;
	min.s16 	%rs209, %rs205, %rs196;
	min.s16 	%rs210, %rs206, %rs197;
	min.s16 	%rs211, %rs207, %rs198;
	min.s16 	%rs212, %rs208, %rs199;
	st.shared.v4.u16 	[%r7], {%rs209, %rs210, %rs211, %rs212};
	bar.sync 	0;
	add.s32 	%r221, %r221, 4;
$L__BB9_8:
	and.b32  	%r23, %r46, 3;
	setp.eq.s32 	%p7, %r23, 0;
	@%p7 bra 	$L__BB9_13;
	setp.eq.s32 	%p8, %r23, 1;
	@%p8 bra 	$L__BB9_11;
	ld.shared.v4.u16 	{%rs213, %rs214, %rs215, %rs216}, [%r7];
	mad.lo.s32 	%r104, %r221, %r46, %r2;
	shl.b32 	%r105, %r104, 3;
	add.s32 	%r106, %r5, %r105;
	ld.shared.v4.u16 	{%rs217, %rs218, %rs219, %rs220}, [%r106];
	shr.u32 	%r107, %r221, 2;
	add.s32 	%r108, %r107, %r6;
	shl.b32 	%r109, %r108, 3;
	add.s32 	%r111, %r48, %r109;
	shl.b32 	%r112, %r221, 1;
	and.b32  	%r113, %r112, 6;
	add.s32 	%r114, %r111, %r113;
	ld.shared.u16 	%rs221, [%r114];
	add.s16 	%rs222, %rs221, %rs217;
	add.s16 	%rs223, %rs221, %rs218;
	add.s16 	%rs224, %rs221, %rs219;
	add.s16 	%rs225, %rs221, %rs220;
	min.s16 	%rs226, %rs222, %rs213;
	min.s16 	%rs227, %rs223, %rs214;
	min.s16 	%rs228, %rs224, %rs215;
	min.s16 	%rs229, %rs225, %rs216;
	st.shared.v4.u16 	[%r7], {%rs226, %rs227, %rs228, %rs229};
	bar.sync 	0;
	add.s32 	%r115, %r221, 1;
	ld.shared.v4.u16 	{%rs230, %rs231, %rs232, %rs233}, [%r7];
	shl.b32 	%r116, %r46, 3;
	add.s32 	%r117, %r106, %r116;
	ld.shared.v4.u16 	{%rs234, %rs235, %rs236, %rs237}, [%r117];
	shr.u32 	%r118, %r115, 2;
	add.s32 	%r119, %r118, %r6;
	shl.b32 	%r120, %r119, 3;
	add.s32 	%r121, %r48, %r120;
	shl.b32 	%r122, %r115, 1;
	and.b32  	%r123, %r122, 6;
	add.s32 	%r124, %r121, %r123;
	ld.shared.u16 	%rs238, [%r124];
	add.s16 	%rs239, %rs238, %rs234;
	add.s16 	%rs240, %rs238, %rs235;
	add.s16 	%rs241, %rs238, %rs236;
	add.s16 	%rs242, %rs238, %rs237;
	min.s16 	%rs243, %rs239, %rs230;
	min.s16 	%rs244, %rs240, %rs231;
	min.s16 	%rs245, %rs241, %rs232;
	min.s16 	%rs246, %rs242, %rs233;
	st.shared.v4.u16 	[%r7], {%rs243, %rs244, %rs245, %rs246};
	bar.sync 	0;
	add.s32 	%r221, %r221, 2;
$L__BB9_11:
	and.b32  	%r125, %r46, 1;
	setp.eq.b32 	%p9, %r125, 1;
	not.pred 	%p10, %p9;
	@%p10 bra 	$L__BB9_13;
	ld.shared.v4.u16 	{%rs247, %rs248, %rs249, %rs250}, [%r7];
	mad.lo.s32 	%r126, %r221, %r46, %r2;
	shl.b32 	%r127, %r126, 3;
	add.s32 	%r128, %r5, %r127;
	ld.shared.v4.u16 	{%rs251, %rs252, %rs253, %rs254}, [%r128];
	shr.u32 	%r129, %r221, 2;
	add.s32 	%r130, %r129, %r6;
	shl.b32 	%r131, %r130, 3;
	add.s32 	%r133, %r48, %r131;
	shl.b32 	%r134, %r221, 1;
	and.b32  	%r135, %r134, 6;
	add.s32 	%r136, %r133, %r135;
	ld.shared.u16 	%rs255, [%r136];
	add.s16 	%rs256, %rs255, %rs251;
	add.s16 	%rs257, %rs255, %rs252;
	add.s16 	%rs258, %rs255, %rs253;
	add.s16 	%rs259, %rs255, %rs254;
	min.s16 	%rs260, %rs256, %rs247;
	min.s16 	%rs261, %rs257, %rs248;
	min.s16 	%rs262, %rs258, %rs249;
	min.s16 	%rs263, %rs259, %rs250;
	st.shared.v4.u16 	[%r7], {%rs260, %rs261, %rs262, %rs263};
	bar.sync 	0;
$L__BB9_13:
	ld.param.u64 	%rd28, [_Z28blocked_FW_phase2_vectorizedPsxii_param_1];
	ld.param.u64 	%rd26, [_Z28blocked_FW_phase2_vectorizedPsxii_param_0];
	setp.lt.s32 	%p11, %r46, 1;
	bar.sync 	0;
	ld.shared.v4.u16 	{%rs264, %rs265, %rs266, %rs267}, [%r7];
	st.global.v4.u16 	[%rd4], {%rs264, %rs265, %rs266, %rs267};
	cvt.u64.u32 	%rd19, %r3;
	mad.lo.s64 	%rd20, %rd28, %rd19, %rd2;
	add.s64 	%rd21, %rd20, %rd3;
	cvta.to.global.u64 	%rd22, %rd26;
	shl.b64 	%rd23, %rd21, 1;
	add.s64 	%rd24, %rd22, %rd23;
	mul.wide.u32 	%rd25, %r2, 8;
	add.s64 	%rd6, %rd24, %rd25;
	ld.global.v4.u16 	{%rs268, %rs269, %rs270, %rs271}, [%rd6];
	st.shared.v4.u16 	[%r7], {%rs268, %rs269, %rs270, %rs271};
	ld.global.v4.u16 	{%rs272, %rs273, %rs274, %rs275}, [%rd5];
	st.shared.v4.u16 	[%r8], {%rs272, %rs273, %rs274, %rs275};
	bar.sync 	0;
	@%p11 bra 	$L__BB9_25;
	add.s32 	%r138, %r46, -1;
	and.b32  	%r26, %r46, 7;
	setp.lt.u32 	%p12, %r138, 7;
	mov.b32 	%r227, 0;
	@%p12 bra 	$L__BB9_17;
	and.b32  	%r227, %r46, 2147483640;
	neg.s32 	%r225, %r227;
	shl.b32 	%r139, %r2, 3;
	add.s32 	%r224, %r48, %r139;
	shl.b32 	%r30, %r46, 6;
	shl.b32 	%r141, %r3, 3;
	shl.b32 	%r31, %r46, 3;
	add.s32 	%r142, %r141, %r31;
	mad.lo.s32 	%r143, %r46, %r142, %r48;
	add.s32 	%r223, %r143, 8;
$L__BB9_16:
	.pragma "nounroll";
	ld.shared.v4.u16 	{%rs276, %rs277, %rs278, %rs279}, [%r7];
	ld.shared.v4.u16 	{%rs280, %rs281, %rs282, %rs283}, [%r224];
	ld.shared.u16 	%rs284, [%r223+-8];
	add.s16 	%rs285, %rs284, %rs280;
	add.s16 	%rs286, %rs284, %rs281;
	add.s16 	%rs287, %rs284, %rs282;
	add.s16 	%rs288, %rs284, %rs283;
	min.s16 	%rs289, %rs285, %rs276;
	min.s16 	%rs290, %rs286, %rs277;
	min.s16 	%rs291, %rs287, %rs278;
	min.s16 	%rs292, %rs288, %rs279;
	st.shared.v4.u16 	[%r7], {%rs289, %rs290, %rs291, %rs292};
	bar.sync 	0;
	ld.shared.v4.u16 	{%rs293, %rs294, %rs295, %rs296}, [%r7];
	add.s32 	%r144, %r224, %r31;
	ld.shared.v4.u16 	{%rs297, %rs298, %rs299, %rs300}, [%r144];
	ld.shared.u16 	%rs301, [%r223+-6];
	add.s16 	%rs302, %rs301, %rs297;
	add.s16 	%rs303, %rs301, %rs298;
	add.s16 	%rs304, %rs301, %rs299;
	add.s16 	%rs305, %rs301, %rs300;
	min.s16 	%rs306, %rs302, %rs293;
	min.s16 	%rs307, %rs303, %rs294;
	min.s16 	%rs308, %rs304, %rs295;
	min.s16 	%rs309, %rs305, %rs296;
	st.shared.v4.u16 	[%r7], {%rs306, %rs307, %rs308, %rs309};
	bar.sync 	0;
	ld.shared.v4.u16 	{%rs310, %rs311, %rs312, %rs313}, [%r7];
	add.s32 	%r145, %r144, %r31;
	ld.shared.v4.u16 	{%rs314, %rs315, %rs316, %rs317}, [%r145];
	ld.shared.u16 	%rs318, [%r223+-4];
	add.s16 	%rs319, %rs318, %rs314;
	add.s16 	%rs320, %rs318, %rs315;
	add.s16 	%rs321, %rs318, %rs316;
	add.s16 	%rs322, %rs318, %rs317;
	min.s16 	%rs323, %rs319, %rs310;
	min.s16 	%rs324, %rs320, %rs311;
	min.s16 	%rs325, %rs321, %rs312;
	min.s16 	%rs326, %rs322, %rs313;
	st.shared.v4.u16 	[%r7], {%rs323, %rs324, %rs325, %rs326};
	bar.sync 	0;
	ld.shared.v4.u16 	{%rs327, %rs328, %rs329, %rs330}, [%r7];
	add.s32 	%r146, %r145, %r31;
	ld.shared.v4.u16 	{%rs331, %rs332, %rs333, %rs334}, [%r146];
	ld.shared.u16 	%rs335, [%r223+-2];
	add.s16 	%rs336, %rs335, %rs331;
	add.s16 	%rs337, %rs335, %rs332;
	add.s16 	%rs338, %rs335, %rs333;
	add.s16 	%rs339, %rs335, %rs334;
	min.s16 	%rs340, %rs336, %rs327;
	min.s16 	%rs341, %rs337, %rs328;
	min.s16 	%rs342, %rs338, %rs329;
	min.s16 	%rs343, %rs339, %rs330;
	st.shared.v4.u16 	[%r7], {%rs340, %rs341, %rs342, %rs343};
	bar.sync 	0;
	ld.shared.v4.u16 	{%rs344, %rs345, %rs346, %rs347}, [%r7];
	add.s32 	%r147, %r146, %r31;
	ld.shared.v4.u16 	{%rs348, %rs349, %rs350, %rs351}, [%r147];
	ld.shared.u16 	%rs352, [%r223];
	add.s16 	%rs353, %rs352, %rs348;
	add.s16 	%rs354, %rs352, %rs349;
	add.s16 	%rs355, %rs352, %rs350;
	add.s16 	%rs356, %rs352, %rs351;
	min.s16 	%rs357, %rs353, %rs344;
	min.s16 	%rs358, %rs354, %rs345;
	min.s16 	%rs359, %rs355, %rs346;
	min.s16 	%rs360, %rs356, %rs347;
	st.shared.v4.u16 	[%r7], {%rs357, %rs358, %rs359, %rs360};
	bar.sync 	0;
	ld.shared.v4.u16 	{%rs361, %rs362, %rs363, %rs364}, [%r7];
	add.s32 	%r148, %r147, %r31;
	ld.shared.v4.u16 	{%rs365, %rs366, %rs367, %rs368}, [%r148];
	ld.shared.u16 	%rs369, [%r223+2];
	add.s16 	%rs370, %rs369, %rs365;
	add.s16 	%rs371, %rs369, %rs366;
	add.s16 	%rs372, %rs369, %rs367;
	add.s16 	%rs373, %rs369, %rs368;
	min.s16 	%rs374, %rs370, %rs361;
	min.s16 	%rs375, %rs371, %rs362;
	min.s16 	%rs376, %rs372, %rs363;
	min.s16 	%rs377, %rs373, %rs364;
	st.shared.v4.u16 	[%r7], {%rs374, %rs375, %rs376, %rs377};
	bar.sync 	0;
	ld.shared.v4.u16 	{%rs378, %rs379, %rs380, %rs381}, [%r7];
	add.s32 	%r149, %r148, %r31;
	ld.shared.v4.u16 	{%rs382, %rs383, %rs384, %rs385}, [%r149];
	ld.shared.u16 	%rs386, [%r223+4];
	add.s16 	%rs387, %rs386, %rs382;
	add.s16 	%rs388, %rs386, %rs383;
	add.s16 	%rs389, %rs386, %rs384;
	add.s16 	%rs390, %rs386, %rs385;
	min.s16 	%rs391, %rs387, %rs378;
	min.s16 	%rs392, %rs388, %rs379;
	min.s16 	%rs393, %rs389, %rs380;
	min.s16 	%rs394, %rs390, %rs381;
	st.shared.v4.u16 	[%r7], {%rs391, %rs392, %rs393, %rs394};
	bar.sync 	0;
	ld.shared.v4.u16 	{%rs395, %rs396, %rs397, %rs398}, [%r7];
	add.s32 	%r150, %r149, %r31;
	ld.shared.v4.u16 	{%rs399, %rs400, %rs401, %rs402}, [%r150];
	ld.shared.u16 	%rs403, [%r223+6];
	add.s16 	%rs404, %rs403, %rs399;
	add.s16 	%rs405, %rs403, %rs400;
	add.s16 	%rs406, %rs403, %rs401;
	add.s16 	%rs407, %rs403, %rs402;
	min.s16 	%rs408, %rs404, %rs395;
	min.s16 	%rs409, %rs405, %rs396;
	min.s16 	%rs410, %rs406, %rs397;
	min.s16 	%rs411, %rs407, %rs398;
	st.shared.v4.u16 	[%r7], {%rs408, %rs409, %rs410, %rs411};
	bar.sync 	0;
	add.s32 	%r225, %r225, 8;
	add.s32 	%r224, %r224, %r30;
	add.s32 	%r223, %r223, 16;
	setp.ne.s32 	%p13, %r225, 0;
	@%p13 bra 	$L__BB9_16;
$L__BB9_17:
	setp.eq.s32 	%p14, %r26, 0;
	@%p14 bra 	$L__BB9_25;
	and.b32  	%r40, %r46, 3;
	setp.lt.u32 	%p15, %r26, 4;
	@%p15 bra 	$L__BB9_20;
	add.s32 	%r151, %r227, 3;
	add.s32 	%r152, %r227, 1;
	ld.shared.v4.u16 	{%rs412, %rs413, %rs414, %rs415}, [%r7];
	mad.lo.s32 	%r153, %r227, %r46, %r2;
	shl.b32 	%r154, %r153, 3;
	add.s32 	%r156, %r48, %r154;
	ld.shared.v4.u16 	{%rs416, %rs417, %rs418, %rs419}, [%r156];
	shr.u32 	%r157, %r227, 2;
	add.s32 	%r158, %r157, %r6;
	shl.b32 	%r159, %r158, 3;
	add.s32 	%r160, %r5, %r159;
	ld.shared.u16 	%rs420, [%r160];
	add.s16 	%rs421, %rs420, %rs416;
	add.s16 	%rs422, %rs420, %rs417;
	add.s16 	%rs423, %rs420, %rs418;
	add.s16 	%rs424, %rs420, %rs419;
	min.s16 	%rs425, %rs421, %rs412;
	min.s16 	%rs426, %rs422, %rs413;
	min.s16 	%rs427, %rs423, %rs414;
	min.s16 	%rs428, %rs424, %rs415;
	st.shared.v4.u16 	[%r7], {%rs425, %rs426, %rs427, %rs428};
	bar.sync 	0;
	ld.shared.v4.u16 	{%rs429, %rs430, %rs431, %rs432}, [%r7];
	shl.b32 	%r161, %r46, 3;
	add.s32 	%r162, %r156, %r161;
	ld.shared.v4.u16 	{%rs433, %rs434, %rs435, %rs436}, [%r162];
	shr.u32 	%r163, %r152, 2;
	add.s32 	%r164, %r163, %r6;
	shl.b32 	%r165, %r164, 3;
	add.s32 	%r166, %r5, %r165;
	shl.b32 	%r167, %r152, 1;
	and.b32  	%r168, %r167, 6;
	add.s32 	%r169, %r166, %r168;
	ld.shared.u16 	%rs437, [%r169];
	add.s16 	%rs438, %rs437, %rs433;
	add.s16 	%rs439, %rs437, %rs434;
	add.s16 	%rs440, %rs437, %rs435;
	add.s16 	%rs441, %rs437, %rs436;
	min.s16 	%rs442, %rs438, %rs429;
	min.s16 	%rs443, %rs439, %rs430;
	min.s16 	%rs444, %rs440, %rs431;
	min.s16 	%rs445, %rs441, %rs432;
	st.shared.v4.u16 	[%r7], {%rs442, %rs443, %rs444, %rs445};
	bar.sync 	0;
	add.s32 	%r170, %r227, 2;
	ld.shared.v4.u16 	{%rs446, %rs447, %rs448, %rs449}, [%r7];
	add.s32 	%r171, %r162, %r161;
	ld.shared.v4.u16 	{%rs450, %rs451, %rs452, %rs453}, [%r171];
	shr.u32 	%r172, %r170, 2;
	add.s32 	%r173, %r172, %r6;
	shl.b32 	%r174, %r173, 3;
	add.s32 	%r175, %r5, %r174;
	ld.shared.u16 	%rs454, [%r175+4];
	add.s16 	%rs455, %rs454, %rs450;
	add.s16 	%rs456, %rs454, %rs451;
	add.s16 	%rs457, %rs454, %rs452;
	add.s16 	%rs458, %rs454, %rs453;
	min.s16 	%rs459, %rs455, %rs446;
	min.s16 	%rs460, %rs456, %rs447;
	min.s16 	%rs461, %rs457, %rs448;
	min.s16 	%rs462, %rs458, %rs449;
	st.shared.v4.u16 	[%r7], {%rs459, %rs460, %rs461, %rs462};
	bar.sync 	0;
	ld.shared.v4.u16 	{%rs463, %rs464, %rs465, %rs466}, [%r7];
	add.s32 	%r176, %r171, %r161;
	ld.shared.v4.u16 	{%rs467, %rs468, %rs469, %rs470}, [%r176];
	shr.u32 	%r177, %r151, 2;
	add.s32 	%r178, %r177, %r6;
	shl.b32 	%r179, %r178, 3;
	add.s32 	%r180, %r5, %r179;
	shl.b32 	%r181, %r151, 1;
	and.b32  	%r182, %r181, 6;
	add.s32 	%r183, %r180, %r182;
	ld.shared.u16 	%rs471, [%r183];
	add.s16 	%rs472, %rs471, %rs467;
	add.s16 	%rs473, %rs471, %rs468;
	add.s16 	%rs474, %rs471, %rs469;
	add.s16 	%rs475, %rs471, %rs470;
	min.s16 	%rs476, %rs472, %rs463;
	min.s16 	%rs477, %rs473, %rs464;
	min.s16 	%rs478, %rs474, %rs465;
	min.s16 	%rs479, %rs475, %rs466;
	st.shared.v4.u16 	[%r7], {%rs476, %rs477, %rs478, %rs479};
	bar.sync 	0;
	add.s32 	%r227, %r227, 4;
$L__BB9_20:
	setp.eq.s32 	%p16, %r40, 0;
	@%p16 bra 	$L__BB9_25;
	setp.eq.s32 	%p17, %r40, 1;
	@%p17 bra 	$L__BB9_23;
	ld.shared.v4.u16 	{%rs480, %rs481, %rs482, %rs483}, [%r7];
	mad.lo.s32 	%r184, %r227, %r46, %r2;
	shl.b32 	%r185, %r184, 3;
	add.s32 	%r187, %r48, %r185;
	ld.shared.v4.u16 	{%rs484, %rs485, %rs486, %rs487}, [%r187];
	shr.u32 	%r188, %r227, 2;
	add.s32 	%r189, %r188, %r6;
	shl.b32 	%r190, %r189, 3;
	add.s32 	%r191, %r5, %r190;
	shl.b32 	%r192, %r227, 1;
	and.b32  	%r193, %r192, 6;
	add.s32 	%r194, %r191, %r193;
	ld.shared.u16 	%rs488, [%r194];
	add.s16 	%rs489, %rs488, %rs484;
	add.s16 	%rs490, %rs488, %rs485;
	add.s16 	%rs491, %rs488, %rs486;
	add.s16 	%rs492, %rs488, %rs487;
	min.s16 	%rs493, %rs489, %rs480;
	min.s16 	%rs494, %rs490, %rs481;
	min.s16 	%rs495, %rs491, %rs482;
	min.s16 	%rs496, %rs492, %rs483;
	st.shared.v4.u16 	[%r7], {%rs493, %rs494, %rs495, %rs496};
	bar.sync 	0;
	add.s32 	%r195, %r227, 1;
	ld.shared.v4.u16 	{%rs497, %rs498, %rs499, %rs500}, [%r7];
	shl.b32 	%r196, %r46, 3;
	add.s32 	%r197, %r187, %r196;
	ld.shared.v4.u16 	{%rs501, %rs502, %rs503, %rs504}, [%r197];
	shr.u32 	%r198, %r195, 2;
	add.s32 	%r199, %r198, %r6;
	shl.b32 	%r200, %r199, 3;
	add.s32 	%r201, %r5, %r200;
	shl.b32 	%r202, %r195, 1;
	and.b32  	%r203, %r202, 6;
	add.s32 	%r204, %r201, %r203;
	ld.shared.u16 	%rs505, [%r204];
	add.s16 	%rs506, %rs505, %rs501;
	add.s16 	%rs507, %rs505, %rs502;
	add.s16 	%rs508, %rs505, %rs503;
	add.s16 	%rs509, %rs505, %rs504;
	min.s16 	%rs510, %rs506, %rs497;
	min.s16 	%rs511, %rs507, %rs498;
	min.s16 	%rs512, %rs508, %rs499;
	min.s16 	%rs513, %rs509, %rs500;
	st.shared.v4.u16 	[%r7], {%rs510, %rs511, %rs512, %rs513};
	bar.sync 	0;
	add.s32 	%r227, %r227, 2;
$L__BB9_23:
	and.b32  	%r205, %r46, 1;
	setp.eq.b32 	%p18, %r205, 1;
	not.pred 	%p19, %p18;
	@%p19 bra 	$L__BB9_25;
	ld.shared.v4.u16 	{%rs514, %rs515, %rs516, %rs517}, [%r7];
	mad.lo.s32 	%r206, %r227, %r46, %r2;
	shl.b32 	%r207, %r206, 3;
	add.s32 	%r209, %r48, %r207;
	ld.shared.v4.u16 	{%rs518, %rs519, %rs520, %rs521}, [%r209];
	shr.u32 	%r210, %r227, 2;
	add.s32 	%r211, %r210, %r6;
	shl.b32 	%r212, %r211, 3;
	add.s32 	%r213, %r5, %r212;
	shl.b32 	%r214, %r227, 1;
	and.b32  	%r215, %r214, 6;
	add.s32 	%r216, %r213, %r215;
	ld.shared.u16 	%rs522, [%r216];
	add.s16 	%rs523, %rs522, %rs518;
	add.s16 	%rs524, %rs522, %rs519;
	add.s16 	%rs525, %rs522, %rs520;
	add.s16 	%rs526, %rs522, %rs521;
	min.s16 	%rs527, %rs523, %rs514;
	min.s16 	%rs528, %rs524, %rs515;
	min.s16 	%rs529, %rs525, %rs516;
	min.s16 	%rs530, %rs526, %rs517;
	st.shared.v4.u16 	[%r7], {%rs527, %rs528, %rs529, %rs530};
	bar.sync 	0;
$L__BB9_25:
	bar.sync 	0;
	ld.shared.v4.u16 	{%rs531, %rs532, %rs533, %rs534}, [%r7];
	st.global.v4.u16 	[%rd6], {%rs531, %rs532, %rs533, %rs534};
$L__BB9_26:
	ret;

}
	// .globl	_Z17blocked_FW_phase3Psxii
.visible .entry _Z17blocked_FW_phase3Psxii(
	.param .u64 .ptr .align 1 _Z17blocked_FW_phase3Psxii_param_0,
	.param .u64 _Z17blocked_FW_phase3Psxii_param_1,
	.param .u32 _Z17blocked_FW_phase3Psxii_param_2,
	.param .u32 _Z17blocked_FW_phase3Psxii_param_3
)
{
	.reg .pred 	%p<14>;
	.reg .b16 	%rs<25>;
	.reg .b32 	%r<77>;
	.reg .b64 	%rd<22>;

	ld.param.u64 	%rd2, [_Z17blocked_FW_phase3Psxii_param_0];
	ld.param.u64 	%rd3, [_Z17blocked_FW_phase3Psxii_param_1];
	ld.param.u32 	%r35, [_Z17blocked_FW_phase3Psxii_param_2];
	ld.param.u32 	%r36, [_Z17blocked_FW_phase3Psxii_param_3];
	mov.u32 	%r1, %ctaid.y;
	mov.u32 	%r2, %ctaid.x;
	setp.eq.s32 	%p1, %r1, %r35;
	setp.eq.s32 	%p2, %r2, %r35;
	or.pred  	%p3, %p1, %p2;
	@%p3 bra 	$L__BB10_19;
	cvta.to.global.u64 	%rd4, %rd2;
	mov.u32 	%r3, %tid.x;
	mov.u32 	%r4, %tid.y;
	mul.lo.s32 	%r5, %r36, %r36;
	shl.b32 	%r37, %r5, 1;
	mov.u32 	%r38, lmem;
	mul.lo.s32 	%r39, %r36, %r1;
	cvt.s64.s32 	%rd5, %r39;
	mul.lo.s64 	%rd6, %rd3, %rd5;
	mul.lo.s32 	%r40, %r36, %r2;
	cvt.s64.s32 	%rd7, %r40;
	cvt.u64.u32 	%rd8, %r4;
	cvt.u64.u32 	%rd9, %r3;
	mad.lo.s64 	%rd10, %rd3, %rd8, %rd9;
	add.s64 	%rd11, %rd10, %rd7;
	add.s64 	%rd12, %rd11, %rd6;
	shl.b64 	%rd13, %rd12, 1;
	add.s64 	%rd1, %rd4, %rd13;
	ld.global.u16 	%rs6, [%rd1];
	mul.lo.s32 	%r6, %r36, %r4;
	add.s32 	%r41, %r6, %r3;
	shl.b32 	%r42, %r41, 1;
	add.s32 	%r7, %r38, %r42;
	st.shared.u16 	[%r7], %rs6;
	mul.lo.s32 	%r43, %r36, %r35;
	cvt.s64.s32 	%rd14, %r43;
	add.s64 	%rd15, %rd10, %rd14;
	add.s64 	%rd16, %rd15, %rd6;
	shl.b64 	%rd17, %rd16, 1;
	add.s64 	%rd18, %rd4, %rd17;
	ld.global.u16 	%rs7, [%rd18];
	add.s32 	%r44, %r7, %r37;
	st.shared.u16 	[%r44], %rs7;
	mad.lo.s64 	%rd19, %rd3, %rd14, %rd11;
	shl.b64 	%rd20, %rd19, 1;
	add.s64 	%rd21, %rd4, %rd20;
	ld.global.u16 	%rs8, [%rd21];
	add.s32 	%r45, %r44, %r37;
	st.shared.u16 	[%r45], %rs8;
	bar.sync 	0;
	setp.lt.s32 	%p4, %r36, 1;
	@%p4 bra 	$L__BB10_18;
	and.b32  	%r8, %r36, 3;
	setp.lt.u32 	%p5, %r36, 4;
	mov.b32 	%r73, 0;
	@%p5 bra 	$L__BB10_13;
	and.b32  	%r73, %r36, 2147483644;
	neg.s32 	%r72, %r73;
	shl.b32 	%r47, %r36, 2;
	or.b32  	%r48, %r47, 2;
	mul.lo.s32 	%r11, %r36, %r48;
	shl.b32 	%r49, %r3, 1;
	add.s32 	%r71, %r38, %r49;
	shl.b32 	%r13, %r36, 3;
	add.s32 	%r51, %r47, 4;
	mul.lo.s32 	%r14, %r36, %r51;
	add.s32 	%r52, %r47, 6;
	mul.lo.s32 	%r15, %r36, %r52;
	shl.b32 	%r16, %r5, 2;
	shl.b32 	%r53, %r4, 1;
	shl.b32 	%r54, %r36, 1;
	add.s32 	%r55, %r53, %r54;
	mad.lo.s32 	%r56, %r36, %r55, %r38;
	add.s32 	%r70, %r56, 4;
$L__BB10_4:
	ld.shared.u16 	%rs9, [%r70+-4];
	add.s32 	%r57, %r71, %r16;
	ld.shared.u16 	%rs10, [%r57];
	add.s16 	%rs1, %rs10, %rs9;
	ld.shared.u16 	%rs11, [%r7];
	setp.le.s16 	%p6, %rs11, %rs1;
	@%p6 bra 	$L__BB10_6;
	st.shared.u16 	[%r7], %rs1;
$L__BB10_6:
	bar.sync 	0;
	ld.shared.u16 	%rs12, [%r70+-2];
	add.s32 	%r58, %r71, %r11;
	ld.shared.u16 	%rs13, [%r58];
	add.s16 	%rs2, %rs13, %rs12;
	ld.shared.u16 	%rs14, [%r7];
	setp.le.s16 	%p7, %rs14, %rs2;
	@%p7 bra 	$L__BB10_8;
	st.shared.u16 	[%r7], %rs2;
$L__BB10_8:
	bar.sync 	0;
	ld.shared.u16 	%rs15, [%r70];
	add.s32 	%r59, %r71, %r14;
	ld.shared.u16 	%rs16, [%r59];
	add.s16 	%rs3, %rs16, %rs15;
	ld.shared.u16 	%rs17, [%r7];
	setp.le.s16 	%p8, %rs17, %rs3;
	@%p8 bra 	$L__BB10_10;
	st.shared.u16 	[%r7], %rs3;
$L__BB10_10:
	bar.sync 	0;
	ld.shared.u16 	%rs18, [%r70+2];
	add.s32 	%r60, %r71, %r15;
	ld.shared.u16 	%rs19, [%r60];
	add.s16 	%rs4, %rs19, %rs18;
	ld.shared.u16 	%rs20, [%r7];
	setp.le.s16 	%p9, %rs20, %rs4;
	@%p9 bra 	$L__BB10_12;
	st.shared.u16 	[%r7], %rs4;
$L__BB10_12:
	bar.sync 	0;
	add.s32 	%r72, %r72, 4;
	add.s32 	%r71, %r71, %r13;
	add.s32 	%r70, %r70, 8;
	setp.ne.s32 	%p10, %r72, 0;
	@%p10 bra 	$L__BB10_4;
$L__BB10_13:
	setp.eq.s32 	%p11, %r8, 0;
	@%p11 bra 	$L__BB10_18;
	shl.b32 	%r61, %r5, 2;
	mad.lo.s32 	%r62, %r73, %r36, %r3;
	shl.b32 	%r63, %r62, 1;
	add.s32 	%r64, %r61, %r63;
	add.s32 	%r76, %r38, %r64;
	shl.b32 	%r26, %r36, 1;
	add.s32 	%r67, %r73, %r6;
	shl.b32 	%r68, %r67, 1;
	add.s32 	%r69, %r37, %r68;
	add.s32 	%r75, %r38, %r69;
	neg.s32 	%r74, %r8;
$L__BB10_15:
	.pragma "nounroll";
	ld.shared.u16 	%rs21, [%r75];
	ld.shared.u16 	%rs22, [%r76];
	add.s16 	%rs5, %rs22, %rs21;
	ld.shared.u16 	%rs23, [%r7];
	setp.le.s16 	%p12, %rs23, %rs5;
	@%p12 bra 	$L__BB10_17;
	st.shared.u16 	[%r7], %rs5;
$L__BB10_17:
	bar.sync 	0;
	add.s32 	%r76, %r76, %r26;
	add.s32 	%r75, %r75, 2;
	add.s32 	%r74, %r74, 1;
	setp.ne.s32 	%p13, %r74, 0;
	@%p13 bra 	$L__BB10_15;
$L__BB10_18:
	bar.sync 	0;
	ld.shared.u16 	%rs24, [%r7];
	st.global.u16 	[%rd1], %rs24;
$L__BB10_19:
	ret;

}
	// .globl	_Z23blocked_FW_phase3_pitchPsxxii
.visible .entry _Z23blocked_FW_phase3_pitchPsxxii(
	.param .u64 .ptr .align 1 _Z23blocked_FW_phase3_pitchPsxxii_param_0,
	.param .u64 _Z23blocked_FW_phase3_pitchPsxxii_param_1,
	.param .u64 _Z23blocked_FW_phase3_pitchPsxxii_param_2,
	.param .u32 _Z23blocked_FW_phase3_pitchPsxxii_param_3,
	.param .u32 _Z23blocked_FW_phase3_pitchPsxxii_param_4
)
{
	.reg .pred 	%p<14>;
	.reg .b16 	%rs<25>;
	.reg .b32 	%r<77>;
	.reg .b64 	%rd<20>;

	ld.param.u64 	%rd2, [_Z23blocked_FW_phase3_pitchPsxxii_param_0];
	ld.param.u64 	%rd3, [_Z23blocked_FW_phase3_pitchPsxxii_param_1];
	ld.param.u64 	%rd4, [_Z23blocked_FW_phase3_pitchPsxxii_param_2];
	ld.param.u32 	%r35, [_Z23blocked_FW_phase3_pitchPsxxii_param_3];
	ld.param.u32 	%r36, [_Z23blocked_FW_phase3_pitchPsxxii_param_4];
	mov.u32 	%r1, %ctaid.y;
	mov.u32 	%r2, %ctaid.x;
	setp.eq.s32 	%p1, %r1, %r35;
	setp.eq.s32 	%p2, %r2, %r35;
	or.pred  	%p3, %p1, %p2;
	@%p3 bra 	$L__BB11_19;
	cvta.to.global.u64 	%rd5, %rd2;
	mov.u32 	%r3, %tid.x;
	mov.u32 	%r4, %tid.y;
	mul.lo.s32 	%r5, %r36, %r36;
	shl.b32 	%r37, %r5, 1;
	mov.u32 	%r38, lmem;
	mul.lo.s32 	%r39, %r36, %r1;
	cvt.s64.s32 	%rd6, %r39;
	mad.lo.s64 	%rd7, %rd3, %rd6, %rd5;
	mul.lo.s32 	%r40, %r36, %r35;
	cvt.s64.s32 	%rd8, %r40;
	mad.lo.s64 	%rd9, %rd3, %rd8, %rd5;
	mul.lo.s32 	%r41, %r36, %r2;
	cvt.s64.s32 	%rd10, %r41;
	cvt.u64.u32 	%rd11, %r4;
	cvt.u64.u32 	%rd12, %r3;
	mad.lo.s64 	%rd13, %rd4, %rd11, %rd12;
	add.s64 	%rd14, %rd13, %rd10;
	shl.b64 	%rd15, %rd14, 1;
	add.s64 	%rd1, %rd7, %rd15;
	ld.global.u16 	%rs6, [%rd1];
	mul.lo.s32 	%r6, %r36, %r4;
	add.s32 	%r42, %r6, %r3;
	shl.b32 	%r43, %r42, 1;
	add.s32 	%r7, %r38, %r43;
	st.shared.u16 	[%r7], %rs6;
	add.s64 	%rd16, %rd13, %rd8;
	shl.b64 	%rd17, %rd16, 1;
	add.s64 	%rd18, %rd7, %rd17;
	ld.global.u16 	%rs7, [%rd18];
	add.s32 	%r44, %r7, %r37;
	st.shared.u16 	[%r44], %rs7;
	add.s64 	%rd19, %rd9, %rd15;
	ld.global.u16 	%rs8, [%rd19];
	add.s32 	%r45, %r44, %r37;
	st.shared.u16 	[%r45], %rs8;
	bar.sync 	0;
	setp.lt.s32 	%p4, %r36, 1;
	@%p4 bra 	$L__BB11_18;
	and.b32  	%r8, %r36, 3;
	setp.lt.u32 	%p5, %r36, 4;
	mov.b32 	%r73, 0;
	@%p5 bra 	$L__BB11_13;
	and.b32  	%r73, %r36, 2147483644;
	neg.s32 	%r72, %r73;
	shl.b32 	%r47, %r36, 2;
	or.b32  	%r48, %r47, 2;
	mul.lo.s32 	%r11, %r36, %r48;
	shl.b32 	%r49, %r3, 1;
	add.s32 	%r71, %r38, %r49;
	shl.b32 	%r13, %r36, 3;
	add.s32 	%r51, %r47, 4;
	mul.lo.s32 	%r14, %r36, %r51;
	add.s32 	%r52, %r47, 6;
	mul.lo.s32 	%r15, %r36, %r52;
	shl.b32 	%r16, %r5, 2;
	shl.b32 	%r53, %r4, 1;
	shl.b32 	%r54, %r36, 1;
	add.s32 	%r55, %r53, %r54;
	mad.lo.s32 	%r56, %r36, %r55, %r38;
	add.s32 	%r70, %r56, 4;
$L__BB11_4:
	ld.shared.u16 	%rs9, [%r70+-4];
	add.s32 	%r57, %r71, %r16;
	ld.shared.u16 	%rs10, [%r57];
	add.s16 	%rs1, %rs10, %rs9;
	ld.shared.u16 	%rs11, [%r7];
	setp.le.s16 	%p6, %rs11, %rs1;
	@%p6 bra 	$L__BB11_6;
	st.shared.u16 	[%r7], %rs1;
$L__BB11_6:
	bar.sync 	0;
	ld.shared.u16 	%rs12, [%r70+-2];
	add.s32 	%r58, %r71, %r11;
	ld.shared.u16 	%rs13, [%r58];
	add.s16 	%rs2, %rs13, %rs12;
	ld.shared.u16 	%rs14, [%r7];
	setp.le.s16 	%p7, %rs14, %rs2;
	@%p7 bra 	$L__BB11_8;
	st.shared.u16 	[%r7], %rs2;
$L__BB11_8:
	bar.sync 	0;
	ld.shared.u16 	%rs15, [%r70];
	add.s32 	%r59, %r71, %r14;
	ld.shared.u16 	%rs16, [%r59];
	add.s16 	%rs3, %rs16, %rs15;
	ld.shared.u16 	%rs17, [%r7];
	setp.le.s16 	%p8, %rs17, %rs3;
	@%p8 bra 	$L__BB11_10;
	st.shared.u16 	[%r7], %rs3;
$L__BB11_10:
	bar.sync 	0;
	ld.shared.u16 	%rs18, [%r70+2];
	add.s32 	%r60, %r71, %r15;
	ld.shared.u16 	%rs19, [%r60];
	add.s16 	%rs4, %rs19, %rs18;
	ld.shared.u16 	%rs20, [%r7];
	setp.le.s16 	%p9, %rs20, %rs4;
	@%p9 bra 	$L__BB11_12;
	st.shared.u16 	[%r7], %rs4;
$L__BB11_12:
	bar.sync 	0;
	add.s32 	%r72, %r72, 4;
	add.s32 	%r71, %r71, %r13;
	add.s32 	%r70, %r70, 8;
	setp.ne.s32 	%p10, %r72, 0;
	@%p10 bra 	$L__BB11_4;
$L__BB11_13:
	setp.eq.s32 	%p11, %r8, 0;
	@%p11 bra 	$L__BB11_18;
	shl.b32 	%r61, %r5, 2;
	mad.lo.s32 	%r62, %r73, %r36, %r3;
	shl.b32 	%r63, %r62, 1;
	add.s32 	%r64, %r61, %r63;
	add.s32 	%r76, %r38, %r64;
	shl.b32 	%r26, %r36, 1;
	add.s32 	%r67, %r73, %r6;
	shl.b32 	%r68, %r67, 1;
	add.s32 	%r69, %r37, %r68;
	add.s32 	%r75, %r38, %r69;
	neg.s32 	%r74, %r8;
$L__BB11_15:
	.pragma "nounroll";
	ld.shared.u16 	%rs21, [%r75];
	ld.shared.u16 	%rs22, [%r76];
	add.s16 	%rs5, %rs22, %rs21;
	ld.shared.u16 	%rs23, [%r7];
	setp.le.s16 	%p12, %rs23, %rs5;
	@%p12 bra 	$L__BB11_17;
	st.shared.u16 	[%r7], %rs5;
$L__BB11_17:
	bar.sync 	0;
	add.s32 	%r76, %r76, %r26;
	add.s32 	%r75, %r75, 2;
	add.s32 	%r74, %r74, 1;
	setp.ne.s32 	%p13, %r74, 0;
	@%p13 bra 	$L__BB11_15;
$L__BB11_18:
	bar.sync 	0;
	ld.shared.u16 	%rs24, [%r7];
	st.global.u16 	[%rd1], %rs24;
$L__BB11_19:
	ret;

}
	// .globl	_Z28blocked_FW_phase3_vectorizedPsxii
.visible .entry _Z28blocked_FW_phase3_vectorizedPsxii(
	.param .u64 .ptr .align 1 _Z28blocked_FW_phase3_vectorizedPsxii_param_0,
	.param .u64 _Z28blocked_FW_phase3_vectorizedPsxii_param_1,
	.param .u32 _Z28blocked_FW_phase3_vectorizedPsxii_param_2,
	.param .u32 _Z28blocked_FW_phase3_vectorizedPsxii_param_3
)
{
	.reg .pred 	%p<13>;
	.reg .b16 	%rs<272>;
	.reg .b32 	%r<124>;
	.reg .b64 	%rd<25>;

	ld.param.u64 	%rd2, [_Z28blocked_FW_phase3_vectorizedPsxii_param_0];
	ld.param.u64 	%rd3, [_Z28blocked_FW_phase3_vectorizedPsxii_param_1];
	ld.param.u32 	%r29, [_Z28blocked_FW_phase3_vectorizedPsxii_param_2];
	ld.param.u32 	%r30, [_Z28blocked_FW_phase3_vectorizedPsxii_param_3];
	mov.u32 	%r1, %ctaid.y;
	mov.u32 	%r2, %ctaid.x;
	setp.eq.s32 	%p1, %r1, %r29;
	setp.eq.s32 	%p2, %r2, %r29;
	or.pred  	%p3, %p1, %p2;
	@%p3 bra 	$L__BB12_14;
	cvta.to.global.u64 	%rd4, %rd2;
	mov.u32 	%r3, %tid.x;
	mov.u32 	%r4, %tid.y;
	mul.lo.s32 	%r5, %r30, %r30;
	shl.b32 	%r31, %r5, 3;
	mov.u32 	%r32, lmem;
	add.s32 	%r6, %r32, %r31;
	add.s32 	%r7, %r6, %r31;
	mul.lo.s32 	%r33, %r30, %r1;
	cvt.s64.s32 	%rd5, %r33;
	mul.lo.s64 	%rd6, %rd3, %rd5;
	mul.lo.s32 	%r34, %r30, %r2;
	cvt.s64.s32 	%rd7, %r34;
	cvt.u64.u32 	%rd8, %r4;
	mul.lo.s64 	%rd9, %rd3, %rd8;
	add.s64 	%rd10, %rd9, %rd7;
	add.s64 	%rd11, %rd10, %rd6;
	shl.b64 	%rd12, %rd11, 1;
	add.s64 	%rd13, %rd4, %rd12;
	mul.lo.s32 	%r35, %r30, %r29;
	cvt.s64.s32 	%rd14, %r35;
	add.s64 	%rd15, %rd9, %rd14;
	add.s64 	%rd16, %rd15, %rd6;
	shl.b64 	%rd17, %rd16, 1;
	add.s64 	%rd18, %rd4, %rd17;
	mad.lo.s64 	%rd19, %rd3, %rd14, %rd10;
	shl.b64 	%rd20, %rd19, 1;
	add.s64 	%rd21, %rd4, %rd20;
	mul.lo.s32 	%r8, %r30, %r4;
	add.s32 	%r36, %r8, %r3;
	shl.b32 	%r37, %r36, 3;
	add.s32 	%r9, %r32, %r37;
	mul.wide.u32 	%rd22, %r3, 8;
	add.s64 	%rd1, %rd13, %rd22;
	ld.global.v4.u16 	{%rs1, %rs2, %rs3, %rs4}, [%rd1];
	st.shared.v4.u16 	[%r9], {%rs1, %rs2, %rs3, %rs4};
	add.s32 	%r38, %r6, %r37;
	add.s64 	%rd23, %rd18, %rd22;
	ld.global.v4.u16 	{%rs5, %rs6, %rs7, %rs8}, [%rd23];
	st.shared.v4.u16 	[%r38], {%rs5, %rs6, %rs7, %rs8};
	add.s32 	%r39, %r7, %r37;
	add.s64 	%rd24, %rd21, %rd22;
	ld.global.v4.u16 	{%rs9, %rs10, %rs11, %rs12}, [%rd24];
	st.shared.v4.u16 	[%r39], {%rs9, %rs10, %rs11, %rs12};
	bar.sync 	0;
	setp.lt.s32 	%p4, %r30, 1;
	@%p4 bra 	$L__BB12_13;
	and.b32  	%r10, %r30, 7;
	setp.lt.u32 	%p5, %r30, 8;
	mov.b32 	%r122, 0;
	@%p5 bra 	$L__BB12_5;
	and.b32  	%r122, %r30, 2147483640;
	neg.s32 	%r120, %r122;
	shl.b32 	%r41, %r5, 4;
	shl.b32 	%r42, %r3, 3;
	add.s32 	%r43, %r41, %r42;
	add.s32 	%r119, %r32, %r43;
	shl.b32 	%r14, %r30, 6;
	shl.b32 	%r45, %r4, 3;
	shl.b32 	%r15, %r30, 3;
	add.s32 	%r46, %r45, %r15;
	mad.lo.s32 	%r47, %r30, %r46, %r32;
	add.s32 	%r118, %r47, 8;
$L__BB12_4:
	.pragma "nounroll";
	ld.shared.v4.u16 	{%rs13, %rs14, %rs15, %rs16}, [%r9];
	ld.shared.v4.u16 	{%rs17, %rs18, %rs19, %rs20}, [%r119];
	ld.shared.u16 	%rs21, [%r118+-8];
	add.s16 	%rs22, %rs21, %rs17;
	add.s16 	%rs23, %rs21, %rs18;
	add.s16 	%rs24, %rs21, %rs19;
	add.s16 	%rs25, %rs21, %rs20;
	min.s16 	%rs26, %rs22, %rs13;
	min.s16 	%rs27, %rs23, %rs14;
	min.s16 	%rs28, %rs24, %rs15;
	min.s16 	%rs29, %rs25, %rs16;
	st.shared.v4.u16 	[%r9], {%rs26, %rs27, %rs28, %rs29};
	bar.sync 	0;
	ld.shared.v4.u16 	{%rs30, %rs31, %rs32, %rs33}, [%r9];
	add.s32 	%r48, %r119, %r15;
	ld.shared.v4.u16 	{%rs34, %rs35, %rs36, %rs37}, [%r48];
	ld.shared.u16 	%rs38, [%r118+-6];
	add.s16 	%rs39, %rs38, %rs34;
	add.s16 	%rs40, %rs38, %rs35;
	add.s16 	%rs41, %rs38, %rs36;
	add.s16 	%rs42, %rs38, %rs37;
	min.s16 	%rs43, %rs39, %rs30;
	min.s16 	%rs44, %rs40, %rs31;
	min.s16 	%rs45, %rs41, %rs32;
	min.s16 	%rs46, %rs42, %rs33;
	st.shared.v4.u16 	[%r9], {%rs43, %rs44, %rs45, %rs46};
	bar.sync 	0;
	ld.shared.v4.u16 	{%rs47, %rs48, %rs49, %rs50}, [%r9];
	add.s32 	%r49, %r48, %r15;
	ld.shared.v4.u16 	{%rs51, %rs52, %rs53, %rs54}, [%r49];
	ld.shared.u16 	%rs55, [%r118+-4];
	add.s16 	%rs56, %rs55, %rs51;
	add.s16 	%rs57, %rs55, %rs52;
	add.s16 	%rs58, %rs55, %rs53;
	add.s16 	%rs59, %rs55, %rs54;
	min.s16 	%rs60, %rs56, %rs47;
	min.s16 	%rs61, %rs57, %rs48;
	min.s16 	%rs62, %rs58, %rs49;
	min.s16 	%rs63, %rs59, %rs50;
	st.shared.v4.u16 	[%r9], {%rs60, %rs61, %rs62, %rs63};
	bar.sync 	0;
	ld.shared.v4.u16 	{%rs64, %rs65, %rs66, %rs67}, [%r9];
	add.s32 	%r50, %r49, %r15;
	ld.shared.v4.u16 	{%rs68, %rs69, %rs70, %rs71}, [%r50];
	ld.shared.u16 	%rs72, [%r118+-2];
	add.s16 	%rs73, %rs72, %rs68;
	add.s16 	%rs74, %rs72, %rs69;
	add.s16 	%rs75, %rs72, %rs70;
	add.s16 	%rs76, %rs72, %rs71;
	min.s16 	%rs77, %rs73, %rs64;
	min.s16 	%rs78, %rs74, %rs65;
	min.s16 	%rs79, %rs75, %rs66;
	min.s16 	%rs80, %rs76, %rs67;
	st.shared.v4.u16 	[%r9], {%rs77, %rs78, %rs79, %rs80};
	bar.sync 	0;
	ld.shared.v4.u16 	{%rs81, %rs82, %rs83, %rs84}, [%r9];
	add.s32 	%r51, %r50, %r15;
	ld.shared.v4.u16 	{%rs85, %rs86, %rs87, %rs88}, [%r51];
	ld.shared.u16 	%rs89, [%r118];
	add.s16 	%rs90, %rs89, %rs85;
	add.s16 	%rs91, %rs89, %rs86;
	add.s16 	%rs92, %rs89, %rs87;
	add.s16 	%rs93, %rs89, %rs88;
	min.s16 	%rs94, %rs90, %rs81;
	min.s16 	%rs95, %rs91, %rs82;
	min.s16 	%rs96, %rs92, %rs83;
	min.s16 	%rs97, %rs93, %rs84;
	st.shared.v4.u16 	[%r9], {%rs94, %rs95, %rs96, %rs97};
	bar.sync 	0;
	ld.shared.v4.u16 	{%rs98, %rs99, %rs100, %rs101}, [%r9];
	add.s32 	%r52, %r51, %r15;
	ld.shared.v4.u16 	{%rs102, %rs103, %rs104, %rs105}, [%r52];
	ld.shared.u16 	%rs106, [%r118+2];
	add.s16 	%rs107, %rs106, %rs102;
	add.s16 	%rs108, %rs106, %rs103;
	add.s16 	%rs109, %rs106, %rs104;
	add.s16 	%rs110, %rs106, %rs105;
	min.s16 	%rs111, %rs107, %rs98;
	min.s16 	%rs112, %rs108, %rs99;
	min.s16 	%rs113, %rs109, %rs100;
	min.s16 	%rs114, %rs110, %rs101;
	st.shared.v4.u16 	[%r9], {%rs111, %rs112, %rs113, %rs114};
	bar.sync 	0;
	ld.shared.v4.u16 	{%rs115, %rs116, %rs117, %rs118}, [%r9];
	add.s32 	%r53, %r52, %r15;
	ld.shared.v4.u16 	{%rs119, %rs120, %rs121, %rs122}, [%r53];
	ld.shared.u16 	%rs123, [%r118+4];
	add.s16 	%rs124, %rs123, %rs119;
	add.s16 	%rs125, %rs123, %rs120;
	add.s16 	%rs126, %rs123, %rs121;
	add.s16 	%rs127, %rs123, %rs122;
	min.s16 	%rs128, %rs124, %rs115;
	min.s16 	%rs129, %rs125, %rs116;
	min.s16 	%rs130, %rs126, %rs117;
	min.s16 	%rs131, %rs127, %rs118;
	st.shared.v4.u16 	[%r9], {%rs128, %rs129, %rs130, %rs131};
	bar.sync 	0;
	ld.shared.v4.u16 	{%rs132, %rs133, %rs134, %rs135}, [%r9];
	add.s32 	%r54, %r53, %r15;
	ld.shared.v4.u16 	{%rs136, %rs137, %rs138, %rs139}, [%r54];
	ld.shared.u16 	%rs140, [%r118+6];
	add.s16 	%rs141, %rs140, %rs136;
	add.s16 	%rs142, %rs140, %rs137;
	add.s16 	%rs143, %rs140, %rs138;
	add.s16 	%rs144, %rs140, %rs139;
	min.s16 	%rs145, %rs141, %rs132;
	min.s16 	%rs146, %rs142, %rs133;
	min.s16 	%rs147, %rs143, %rs134;
	min.s16 	%rs148, %rs144, %rs135;
	st.shared.v4.u16 	[%r9], {%rs145, %rs146, %rs147, %rs148};
	bar.sync 	0;
	add.s32 	%r120, %r120, 8;
	add.s32 	%r119, %r119, %r14;
	add.s32 	%r118, %r118, 16;
	setp.ne.s32 	%p6, %r120, 0;
	@%p6 bra 	$L__BB12_4;
$L__BB12_5:
	setp.eq.s32 	%p7, %r10, 0;
	@%p7 bra 	$L__BB12_13;
	and.b32  	%r24, %r30, 3;
	setp.lt.u32 	%p8, %r10, 4;
	@%p8 bra 	$L__BB12_8;
	add.s32 	%r55, %r122, 3;
	add.s32 	%r56, %r122, 1;
	ld.shared.v4.u16 	{%rs149, %rs150, %rs151, %rs152}, [%r9];
	mad.lo.s32 	%r57, %r122, %r30, %r3;
	shl.b32 	%r58, %r57, 3;
	add.s32 	%r59, %r7, %r58;
	ld.shared.v4.u16 	{%rs153, %rs154, %rs155, %rs156}, [%r59];
	shr.u32 	%r60, %r122, 2;
	add.s32 	%r61, %r60, %r8;
	shl.b32 	%r62, %r61, 3;
	add.s32 	%r63, %r6, %r62;
	ld.shared.u16 	%rs157, [%r63];
	add.s16 	%rs158, %rs157, %rs153;
	add.s16 	%rs159, %rs157, %rs154;
	add.s16 	%rs160, %rs157, %rs155;
	add.s16 	%rs161, %rs157, %rs156;
	min.s16 	%rs162, %rs158, %rs149;
	min.s16 	%rs163, %rs159, %rs150;
	min.s16 	%rs164, %rs160, %rs151;
	min.s16 	%rs165, %rs161, %rs152;
	st.shared.v4.u16 	[%r9], {%rs162, %rs163, %rs164, %rs165};
	bar.sync 	0;
	ld.shared.v4.u16 	{%rs166, %rs167, %rs168, %rs169}, [%r9];
	shl.b32 	%r64, %r30, 3;
	add.s32 	%r65, %r59, %r64;
	ld.shared.v4.u16 	{%rs170, %rs171, %rs172, %rs173}, [%r65];
	shr.u32 	%r66, %r56, 2;
	add.s32 	%r67, %r66, %r8;
	shl.b32 	%r68, %r67, 3;
	add.s32 	%r69, %r6, %r68;
	shl.b32 	%r70, %r56, 1;
	and.b32  	%r71, %r70, 6;
	add.s32 	%r72, %r69, %r71;
	ld.shared.u16 	%rs174, [%r72];
	add.s16 	%rs175, %rs174, %rs170;
	add.s16 	%rs176, %rs174, %rs171;
	add.s16 	%rs177, %rs174, %rs172;
	add.s16 	%rs178, %rs174, %rs173;
	min.s16 	%rs179, %rs175, %rs166;
	min.s16 	%rs180, %rs176, %rs167;
	min.s16 	%rs181, %rs177, %rs168;
	min.s16 	%rs182, %rs178, %rs169;
	st.shared.v4.u16 	[%r9], {%rs179, %rs180, %rs181, %rs182};
	bar.sync 	0;
	add.s32 	%r73, %r122, 2;
	ld.shared.v4.u16 	{%rs183, %rs184, %rs185, %rs186}, [%r9];
	add.s32 	%r74, %r65, %r64;
	ld.shared.v4.u16 	{%rs187, %rs188, %rs189, %rs190}, [%r74];
	shr.u32 	%r75, %r73, 2;
	add.s32 	%r76, %r75, %r8;
	shl.b32 	%r77, %r76, 3;
	add.s32 	%r78, %r6, %r77;
	ld.shared.u16 	%rs191, [%r78+4];
	add.s16 	%rs192, %rs191, %rs187;
	add.s16 	%rs193, %rs191, %rs188;
	add.s16 	%rs194, %rs191, %rs189;
	add.s16 	%rs195, %rs191, %rs190;
	min.s16 	%rs196, %rs192, %rs183;
	min.s16 	%rs197, %rs193, %rs184;
	min.s16 	%rs198, %rs194, %rs185;
	min.s16 	%rs199, %rs195, %rs186;
	st.shared.v4.u16 	[%r9], {%rs196, %rs197, %rs198, %rs199};
	bar.sync 	0;
	ld.shared.v4.u16 	{%rs200, %rs201, %rs202, %rs203}, [%r9];
	add.s32 	%r79, %r74, %r64;
	ld.shared.v4.u16 	{%rs204, %rs205, %rs206, %rs207}, [%r79];
	shr.u32 	%r80, %r55, 2;
	add.s32 	%r81, %r80, %r8;
	shl.b32 	%r82, %r81, 3;
	add.s32 	%r83, %r6, %r82;
	shl.b32 	%r84, %r55, 1;
	and.b32  	%r85, %r84, 6;
	add.s32 	%r86, %r83, %r85;
	ld.shared.u16 	%rs208, [%r86];
	add.s16 	%rs209, %rs208, %rs204;
	add.s16 	%rs210, %rs208, %rs205;
	add.s16 	%rs211, %rs208, %rs206;
	add.s16 	%rs212, %rs208, %rs207;
	min.s16 	%rs213, %rs209, %rs200;
	min.s16 	%rs214, %rs210, %rs201;
	min.s16 	%rs215, %rs211, %rs202;
	min.s16 	%rs216, %rs212, %rs203;
	st.shared.v4.u16 	[%r9], {%rs213, %rs214, %rs215, %rs216};
	bar.sync 	0;
	add.s32 	%r122, %r122, 4;
$L__BB12_8:
	setp.eq.s32 	%p9, %r24, 0;
	@%p9 bra 	$L__BB12_13;
	setp.eq.s32 	%p10, %r24, 1;
	@%p10 bra 	$L__BB12_11;
	ld.shared.v4.u16 	{%rs217, %rs218, %rs219, %rs220}, [%r9];
	mad.lo.s32 	%r87, %r122, %r30, %r3;
	shl.b32 	%r88, %r87, 3;
	add.s32 	%r89, %r7, %r88;
	ld.shared.v4.u16 	{%rs221, %rs222, %rs223, %rs224}, [%r89];
	shr.u32 	%r90, %r122, 2;
	add.s32 	%r91, %r90, %r8;
	shl.b32 	%r92, %r91, 3;
	add.s32 	%r93, %r6, %r92;
	shl.b32 	%r94, %r122, 1;
	and.b32  	%r95, %r94, 6;
	add.s32 	%r96, %r93, %r95;
	ld.shared.u16 	%rs225, [%r96];
	add.s16 	%rs226, %rs225, %rs221;
	add.s16 	%rs227, %rs225, %rs222;
	add.s16 	%rs228, %rs225, %rs223;
	add.s16 	%rs229, %rs225, %rs224;
	min.s16 	%rs230, %rs226, %rs217;
	min.s16 	%rs231, %rs227, %rs218;
	min.s16 	%rs232, %rs228, %rs219;
	min.s16 	%rs233, %rs229, %rs220;
	st.shared.v4.u16 	[%r9], {%rs230, %rs231, %rs232, %rs233};
	bar.sync 	0;
	add.s32 	%r97, %r122, 1;
	ld.shared.v4.u16 	{%rs234, %rs235, %rs236, %rs237}, [%r9];
	shl.b32 	%r98, %r30, 3;
	add.s32 	%r99, %r89, %r98;
	ld.shared.v4.u16 	{%rs238, %rs239, %rs240, %rs241}, [%r99];
	shr.u32 	%r100, %r97, 2;
	add.s32 	%r101, %r100, %r8;
	shl.b32 	%r102, %r101, 3;
	add.s32 	%r103, %r6, %r102;
	shl.b32 	%r104, %r97, 1;
	and.b32  	%r105, %r104, 6;
	add.s32 	%r106, %r103, %r105;
	ld.shared.u16 	%rs242, [%r106];
	add.s16 	%rs243, %rs242, %rs238;
	add.s16 	%rs244, %rs242, %rs239;
	add.s16 	%rs245, %rs242, %rs240;
	add.s16 	%rs246, %rs242, %rs241;
	min.s16 	%rs247, %rs243, %rs234;
	min.s16 	%rs248, %rs244, %rs235;
	min.s16 	%rs249, %rs245, %rs236;
	min.s16 	%rs250, %rs246, %rs237;
	st.shared.v4.u16 	[%r9], {%rs247, %rs248, %rs249, %rs250};
	bar.sync 	0;
	add.s32 	%r122, %r122, 2;
$L__BB12_11:
	and.b32  	%r107, %r30, 1;
	setp.eq.b32 	%p11, %r107, 1;
	not.pred 	%p12, %p11;
	@%p12 bra 	$L__BB12_13;
	ld.shared.v4.u16 	{%rs251, %rs252, %rs253, %rs254}, [%r9];
	mad.lo.s32 	%r108, %r122, %r30, %r3;
	shl.b32 	%r109, %r108, 3;
	add.s32 	%r110, %r7, %r109;
	ld.shared.v4.u16 	{%rs255, %rs256, %rs257, %rs258}, [%r110];
	shr.u32 	%r111, %r122, 2;
	add.s32 	%r112, %r111, %r8;
	shl.b32 	%r113, %r112, 3;
	add.s32 	%r114, %r6, %r113;
	shl.b32 	%r115, %r122, 1;
	and.b32  	%r116, %r115, 6;
	add.s32 	%r117, %r114, %r116;
	ld.shared.u16 	%rs259, [%r117];
	add.s16 	%rs260, %rs259, %rs255;
	add.s16 	%rs261, %rs259, %rs256;
	add.s16 	%rs262, %rs259, %rs257;
	add.s16 	%rs263, %rs259, %rs258;
	min.s16 	%rs264, %rs260, %rs251;
	min.s16 	%rs265, %rs261, %rs252;
	min.s16 	%rs266, %rs262, %rs253;
	min.s16 	%rs267, %rs263, %rs254;
	st.shared.v4.u16 	[%r9], {%rs264, %rs265, %rs266, %rs267};
	bar.sync 	0;
$L__BB12_13:
	bar.sync 	0;
	ld.shared.v4.u16 	{%rs268, %rs269, %rs270, %rs271}, [%r9];
	st.global.v4.u16 	[%rd1], {%rs268, %rs269, %rs270, %rs271};
$L__BB12_14:
	ret;

}


// ===== COMPILED SASS (sm_100) =====

	.target	sm_100

	.elftype	@"ET_EXEC"


//--------------------- .note.nv.tkinfo           --------------------------
	.section	.note.nv.tkinfo,"",@"SHT_NOTE"
	.sectionflags	@"SHF_NOTE_NV_TKINFO"
	.tkinfo
        /*0018*/ 	.word	0x00000002
        /*0030*/ 	.string	""
        /*0030*/ 	.string	"ptxas"
        /*0030*/ 	.string	"Cuda compilation tools, release 13.0, V13.0.88"
        /*0030*/ 	.string	"Build cuda_13.0.r13.0/compiler.36424714_0"
        /*0030*/ 	.string	"-arch sm_100 -m 64 "



//--------------------- .note.nv.cuinfo           --------------------------
	.section	.note.nv.cuinfo,"",@"SHT_NOTE"
	.sectionflags	@"SHF_NOTE_NV_CUINFO"
        /*0018*/ 	.short	0x0002
        /*001a*/ 	.short	0x0064
        /*001c*/ 	.short	0x0082
	.zero		2


//--------------------- .nv.info                  --------------------------
	.section	.nv.info,"",@"SHT_CUDA_INFO"
	.align	4


	//----- nvinfo : EIATTR_REGCOUNT
	.align		4
        /*0000*/ 	.byte	0x04, 0x2f
        /*0002*/ 	.short	(.L_1 - .L_0)
	.align		4
.L_0:
        /*0004*/ 	.word	index@(_Z16FW_simple_kernelPsxi)
        /*0008*/ 	.word	0x00000012


	//----- nvinfo : EIATTR_FRAME_SIZE
	.align		4
.L_1:
        /*000c*/ 	.byte	0x04, 0x11
        /*000e*/ 	.short	(.L_3 - .L_2)
	.align		4
.L_2:
        /*0010*/ 	.word	index@(_Z16FW_simple_kernelPsxi)
        /*0014*/ 	.word	0x00000000


	//----- nvinfo : EIATTR_REGCOUNT
	.align		4
.L_3:
        /*0018*/ 	.byte	0x04, 0x2f
        /*001a*/ 	.short	(.L_5 - .L_4)
	.align		4
.L_4:
        /*001c*/ 	.word	index@(_Z22FW_simple_kernel_pitchPsxxi)
        /*0020*/ 	.word	0x00000010


	//----- nvinfo : EIATTR_FRAME_SIZE
	.align		4
.L_5:
        /*0024*/ 	.byte	0x04, 0x11
        /*0026*/ 	.short	(.L_7 - .L_6)
	.align		4
.L_6:
        /*0028*/ 	.word	index@(_Z22FW_simple_kernel_pitchPsxxi)
        /*002c*/ 	.word	0x00000000


	//----- nvinfo : EIATTR_REGCOUNT
	.align		4
.L_7:
        /*0030*/ 	.byte	0x04, 0x2f
        /*0032*/ 	.short	(.L_9 - .L_8)
	.align		4
.L_8:
        /*0034*/ 	.word	index@(_Z27FW_simple_kernel_vectorizedP6short4xi)
        /*0038*/ 	.word	0x00000013


	//----- nvinfo : EIATTR_FRAME_SIZE
	.align		4
.L_9:
        /*003c*/ 	.byte	0x04, 0x11
        /*003e*/ 	.short	(.L_11 - .L_10)
	.align		4
.L_10:
        /*0040*/ 	.word	index@(_Z27FW_simple_kernel_vectorizedP6short4xi)
        /*0044*/ 	.word	0x00000000


	//----- nvinfo : EIATTR_REGCOUNT
	.align		4
.L_11:
        /*0048*/ 	.byte	0x04, 0x2f
        /*004a*/ 	.short	(.L_13 - .L_12)
	.align		4
.L_12:
        /*004c*/ 	.word	index@(_Z33FW_simple_kernel_vectorized_pitchP6short4xxi)
        /*0050*/ 	.word	0x00000013


	//----- nvinfo : EIATTR_FRAME_SIZE
	.align		4
.L_13:
        /*0054*/ 	.byte	0x04, 0x11
        /*0056*/ 	.short	(.L_15 - .L_14)
	.align		4
.L_14:
        /*0058*/ 	.word	index@(_Z33FW_simple_kernel_vectorized_pitchP6short4xxi)
        /*005c*/ 	.word	0x00000000


	//----- nvinfo : EIATTR_REGCOUNT
	.align		4
.L_15:
        /*0060*/ 	.byte	0x04, 0x2f
        /*0062*/ 	.short	(.L_17 - .L_16)
	.align		4
.L_16:
        /*0064*/ 	.word	index@(_Z17blocked_FW_phase1Psxii)
        /*0068*/ 	.word	0x00000016


	//----- nvinfo : EIATTR_FRAME_SIZE
	.align		4
.L_17:
        /*006c*/ 	.byte	0x04, 0x11
        /*006e*/ 	.short	(.L_19 - .L_18)
	.align		4
.L_18:
        /*0070*/ 	.word	index@(_Z17blocked_FW_phase1Psxii)
        /*0074*/ 	.word	0x00000000


	//----- nvinfo : EIATTR_REGCOUNT
	.align		4
.L_19:
        /*0078*/ 	.byte	0x04, 0x2f
        /*007a*/ 	.short	(.L_21 - .L_20)
	.align		4
.L_20:
        /*007c*/ 	.word	index@(_Z23blocked_FW_phase1_pitchPsxxii)
        /*0080*/ 	.word	0x00000018


	//----- nvinfo : EIATTR_FRAME_SIZE
	.align		4
.L_21:
        /*0084*/ 	.byte	0x04, 0x11
        /*0086*/ 	.short	(.L_23 - .L_22)
	.align		4
.L_22:
        /*0088*/ 	.word	index@(_Z23blocked_FW_phase1_pitchPsxxii)
        /*008c*/ 	.word	0x00000000


	//----- nvinfo : EIATTR_REGCOUNT
	.align		4
.L_23:
        /*0090*/ 	.byte	0x04, 0x2f
        /*0092*/ 	.short	(.L_25 - .L_24)
	.align		4
.L_24:
        /*0094*/ 	.word	index@(_Z28blocked_FW_phase1_vectorizedPsxii)
        /*0098*/ 	.word	0x0000001c


	//----- nvinfo : EIATTR_FRAME_SIZE
	.align		4
.L_25:
        /*009c*/ 	.byte	0x04, 0x11
        /*009e*/ 	.short	(.L_27 - .L_26)
	.align		4
.L_26:
        /*00a0*/ 	.word	index@(_Z28blocked_FW_phase1_vectorizedPsxii)
        /*00a4*/ 	.word	0x00000000


	//----- nvinfo : EIATTR_REGCOUNT
	.align		4
.L_27:
        /*00a8*/ 	.byte	0x04, 0x2f
        /*00aa*/ 	.short	(.L_29 - .L_28)
	.align		4
.L_28:
        /*00ac*/ 	.word	index@(_Z17blocked_FW_phase2Psxii)
        /*00b0*/ 	.word	0x0000001a


	//----- nvinfo : EIATTR_FRAME_SIZE
	.align		4
.L_29:
        /*00b4*/ 	.byte	0x04, 0x11
        /*00b6*/ 	.short	(.L_31 - .L_30)
	.align		4
.L_30:
        /*00b8*/ 	.word	index@(_Z17blocked_FW_phase2Psxii)
        /*00bc*/ 	.word	0x00000000


	//----- nvinfo : EIATTR_REGCOUNT
	.align		4
.L_31:
        /*00c0*/ 	.byte	0x04, 0x2f
        /*00c2*/ 	.short	(.L_33 - .L_32)
	.align		4
.L_32:
        /*00c4*/ 	.word	index@(_Z23blocked_FW_phase2_pitchPsxxii)
        /*00c8*/ 	.word	0x00000020


	//----- nvinfo : EIATTR_FRAME_SIZE
	.align		4
.L_33:
        /*00cc*/ 	.byte	0x04, 0x11
        /*00ce*/ 	.short	(.L_35 - .L_34)
	.align		4
.L_34:
        /*00d0*/ 	.word	index@(_Z23blocked_FW_phase2_pitchPsxxii)
        /*00d4*/ 	.word	0x00000000


	//----- nvinfo : EIATTR_REGCOUNT
	.align		4
.L_35:
        /*00d8*/ 	.byte	0x04, 0x2f
        /*00da*/ 	.short	(.L_37 - .L_36)
	.align		4
.L_36:
        /*00dc*/ 	.word	index@(_Z28blocked_FW_phase2_vectorizedPsxii)
        /*00e0*/ 	.word	0x00000020


	//----- nvinfo : EIATTR_FRAME_SIZE
	.align		4
.L_37:
        /*00e4*/ 	.byte	0x04, 0x11
        /*00e6*/ 	.short	(.L_39 - .L_38)
	.align		4
.L_38:
        /*00e8*/ 	.word	index@(_Z28blocked_FW_phase2_vectorizedPsxii)
        /*00ec*/ 	.word	0x00000000


	//----- nvinfo : EIATTR_REGCOUNT
	.align		4
.L_39:
        /*00f0*/ 	.byte	0x04, 0x2f
        /*00f2*/ 	.short	(.L_41 - .L_40)
	.align		4
.L_40:
        /*00f4*/ 	.word	index@(_Z17blocked_FW_phase3Psxii)
        /*00f8*/ 	.word	0x0000001e


	//----- nvinfo : EIATTR_FRAME_SIZE
	.align		4
.L_41:
        /*00fc*/ 	.byte	0x04, 0x11
        /*00fe*/ 	.short	(.L_43 - .L_42)
	.align		4
.L_42:
        /*0100*/ 	.word	index@(_Z17blocked_FW_phase3Psxii)
        /*0104*/ 	.word	0x00000000


	//----- nvinfo : EIATTR_REGCOUNT
	.align		4
.L_43:
        /*0108*/ 	.byte	0x04, 0x2f
        /*010a*/ 	.short	(.L_45 - .L_44)
	.align		4
.L_44:
        /*010c*/ 	.word	index@(_Z23blocked_FW_phase3_pitchPsxxii)
        /*0110*/ 	.word	0x0000001e


	//----- nvinfo : EIATTR_FRAME_SIZE
	.align		4
.L_45:
        /*0114*/ 	.byte	0x04, 0x11
        /*0116*/ 	.short	(.L_47 - .L_46)
	.align		4
.L_46:
        /*0118*/ 	.word	index@(_Z23blocked_FW_phase3_pitchPsxxii)
        /*011c*/ 	.word	0x00000000


	//----- nvinfo : EIATTR_REGCOUNT
	.align		4
.L_47:
        /*0120*/ 	.byte	0x04, 0x2f
        /*0122*/ 	.short	(.L_49 - .L_48)
	.align		4
.L_48:
        /*0124*/ 	.word	index@(_Z28blocked_FW_phase3_vectorizedPsxii)
        /*0128*/ 	.word	0x00000018


	//----- nvinfo : EIATTR_FRAME_SIZE
	.align		4
.L_49:
        /*012c*/ 	.byte	0x04, 0x11
        /*012e*/ 	.short	(.L_51 - .L_50)
	.align		4
.L_50:
        /*0130*/ 	.word	index@(_Z28blocked_FW_phase3_vectorizedPsxii)
        /*0134*/ 	.word	0x00000000


	//----- nvinfo : EIATTR_MIN_STACK_SIZE
	.align		4
.L_51:
        /*0138*/ 	.byte	0x04, 0x12
        /*013a*/ 	.short	(.L_53 - .L_52)
	.align		4
.L_52:
        /*013c*/ 	.word	index@(_Z28blocked_FW_phase3_vectorizedPsxii)
        /*0140*/ 	.word	0x00000000


	//----- nvinfo : EIATTR_MIN_STACK_SIZE
	.align		4
.L_53:
        /*0144*/ 	.byte	0x04, 0x12
        /*0146*/ 	.short	(.L_55 - .L_54)
	.align		4
.L_54:
        /*0148*/ 	.word	index@(_Z23blocked_FW_phase3_pitchPsxxii)
        /*014c*/ 	.word	0x00000000


	//----- nvinfo : EIATTR_MIN_STACK_SIZE
	.align		4
.L_55:
        /*0150*/ 	.byte	0x04, 0x12
        /*0152*/ 	.short	(.L_57 - .L_56)
	.align		4
.L_56:
        /*0154*/ 	.word	index@(_Z17blocked_FW_phase3Psxii)
        /*0158*/ 	.word	0x00000000


	//----- nvinfo : EIATTR_MIN_STACK_SIZE
	.align		4
.L_57:
        /*015c*/ 	.byte	0x04, 0x12
        /*015e*/ 	.short	(.L_59 - .L_58)
	.align		4
.L_58:
        /*0160*/ 	.word	index@(_Z28blocked_FW_phase2_vectorizedPsxii)
        /*0164*/ 	.word	0x00000000


	//----- nvinfo : EIATTR_MIN_STACK_SIZE
	.align		4
.L_59:
        /*0168*/ 	.byte	0x04, 0x12
        /*016a*/ 	.short	(.L_61 - .L_60)
	.align		4
.L_60:
        /*016c*/ 	.word	index@(_Z23blocked_FW_phase2_pitchPsxxii)
        /*0170*/ 	.word	0x00000000


	//----- nvinfo : EIATTR_MIN_STACK_SIZE
	.align		4
.L_61:
        /*0174*/ 	.byte	0x04, 0x12
        /*0176*/ 	.short	(.L_63 - .L_62)
	.align		4
.L_62:
        /*0178*/ 	.word	index@(_Z17blocked_FW_phase2Psxii)
        /*017c*/ 	.word	0x00000000


	//----- nvinfo : EIATTR_MIN_STACK_SIZE
	.align		4
.L_63:
        /*0180*/ 	.byte	0x04, 0x12
        /*0182*/ 	.short	(.L_65 - .L_64)
	.align		4
.L_64:
        /*0184*/ 	.word	index@(_Z28blocked_FW_phase1_vectorizedPsxii)
        /*0188*/ 	.word	0x00000000


	//----- nvinfo : EIATTR_MIN_STACK_SIZE
	.align		4
.L_65:
        /*018c*/ 	.byte	0x04, 0x12
        /*018e*/ 	.short	(.L_67 - .L_66)
	.align		4
.L_66:
        /*0190*/ 	.word	index@(_Z23blocked_FW_phase1_pitchPsxxii)
        /*0194*/ 	.word	0x00000000


	//----- nvinfo : EIATTR_MIN_STACK_SIZE
	.align		4
.L_67:
        /*0198*/ 	.byte	0x04, 0x12
        /*019a*/ 	.short	(.L_69 - .L_68)
	.align		4
.L_68:
        /*019c*/ 	.word	index@(_Z17blocked_FW_phase1Psxii)
        /*01a0*/ 	.word	0x00000000


	//----- nvinfo : EIATTR_MIN_STACK_SIZE
	.align		4
.L_69:
        /*01a4*/ 	.byte	0x04, 0x12
        /*01a6*/ 	.short	(.L_71 - .L_70)
	.align		4
.L_70:
        /*01a8*/ 	.word	index@(_Z33FW_simple_kernel_vectorized_pitchP6short4xxi)
        /*01ac*/ 	.word	0x00000000


	//----- nvinfo : EIATTR_MIN_STACK_SIZE
	.align		4
.L_71:
        /*01b0*/ 	.byte	0x04, 0x12
        /*01b2*/ 	.short	(.L_73 - .L_72)
	.align		4
.L_72:
        /*01b4*/ 	.word	index@(_Z27FW_simple_kernel_vectorizedP6short4xi)
        /*01b8*/ 	.word	0x00000000


	//----- nvinfo : EIATTR_MIN_STACK_SIZE
	.align		4
.L_73:
        /*01bc*/ 	.byte	0x04, 0x12
        /*01be*/ 	.short	(.L_75 - .L_74)
	.align		4
.L_74:
        /*01c0*/ 	.word	index@(_Z22FW_simple_kernel_pitchPsxxi)
        /*01c4*/ 	.word	0x00000000


	//----- nvinfo : EIATTR_MIN_STACK_SIZE
	.align		4
.L_75:
        /*01c8*/ 	.byte	0x04, 0x12
        /*01ca*/ 	.short	(.L_77 - .L_76)
	.align		4
.L_76:
        /*01cc*/ 	.word	index@(_Z16FW_simple_kernelPsxi)
        /*01d0*/ 	.word	0x00000000
.L_77:


//--------------------- .nv.compat                --------------------------
	.section	.nv.compat,"",@"SHT_CUDA_COMPAT_INFO"
	.align	4
        /*0000*/ 	.byte	0x02, 0x09, 0x00, 0x00, 0x02, 0x02, 0x01, 0x00, 0x02, 0x05, 0x05, 0x00, 0x03, 0x07, 0x01, 0x01
        /*0010*/ 	.byte	0x02, 0x03, 0x00, 0x00, 0x02, 0x06, 0x01, 0x00, 0x04, 0x0b, 0x08, 0x00, 0x09, 0x00, 0x00, 0x00
        /*0020*/ 	.byte	0x00, 0x00, 0x00, 0x00


//--------------------- .nv.info._Z28blocked_FW_phase3_vectorizedPsxii --------------------------
	.section	.nv.info._Z28blocked_FW_phase3_vectorizedPsxii,"",@"SHT_CUDA_INFO"
	.sectionflags	@""
	.align	4


	//----- nvinfo : EIATTR_CUDA_API_VERSION
	.align		4
        /*0000*/ 	.byte	0x04, 0x37
        /*0002*/ 	.short	(.L_79 - .L_78)
.L_78:
        /*0004*/ 	.word	0x00000082


	//----- nvinfo : EIATTR_KPARAM_INFO
	.align		4
.L_79:
        /*0008*/ 	.byte	0x04, 0x17
        /*000a*/ 	.short	(.L_81 - .L_80)
.L_80:
        /*000c*/ 	.word	0x00000000
        /*0010*/ 	.short	0x0003
        /*0012*/ 	.short	0x0014
        /*0014*/ 	.byte	0x00, 0xf0, 0x11, 0x00


	//----- nvinfo : EIATTR_KPARAM_INFO
	.align		4
.L_81:
        /*0018*/ 	.byte	0x04, 0x17
        /*001a*/ 	.short	(.L_83 - .L_82)
.L_82:
        /*001c*/ 	.word	0x00000000
        /*0020*/ 	.short	0x0002
        /*0022*/ 	.short	0x0010
        /*0024*/ 	.byte	0x00, 0xf0, 0x11, 0x00


	//----- nvinfo : EIATTR_KPARAM_INFO
	.align		4
.L_83:
        /*0028*/ 	.byte	0x04, 0x17
        /*002a*/ 	.short	(.L_85 - .L_84)
.L_84:
        /*002c*/ 	.word	0x00000000
        /*0030*/ 	.short	0x0001
        /*0032*/ 	.short	0x0008
        /*0034*/ 	.byte	0x00, 0xf0, 0x21, 0x00


	//----- nvinfo : EIATTR_KPARAM_INFO
	.align		4
.L_85:
        /*0038*/ 	.byte	0x04, 0x17
        /*003a*/ 	.short	(.L_87 - .L_86)
.L_86:
        /*003c*/ 	.word	0x00000000
        /*0040*/ 	.short	0x0000
        /*0042*/ 	.short	0x0000
        /*0044*/ 	.byte	0x00, 0xf5, 0x21, 0x00


	//----- nvinfo : EIATTR_SPARSE_MMA_MASK
	.align		4
.L_87:
        /*0048*/ 	.byte	0x03, 0x50
        /*004a*/ 	.short	0x0000


	//----- nvinfo : EIATTR_MAXREG_COUNT
	.align		4
        /*004c*/ 	.byte	0x03, 0x1b
        /*004e*/ 	.short	0x00ff


	//----- nvinfo : EIATTR_NUM_BARRIERS
	.align		4
        /*0050*/ 	.byte	0x02, 0x4c
        /*0052*/ 	.byte	0x01
	.zero		1


	//----- nvinfo : EIATTR_MERCURY_ISA_VERSION
	.align		4
        /*0054*/ 	.byte	0x03, 0x5f
        /*0056*/ 	.short	0x0101


	//----- nvinfo : EIATTR_VRC_CTA_INIT_COUNT
	.align		4
        /*0058*/ 	.byte	0x02, 0x4a
	.zero		1
	.zero		1


	//----- nvinfo : EIATTR_EXIT_INSTR_OFFSETS
	.align		4
        /*005c*/ 	.byte	0x04, 0x1c
        /*005e*/ 	.short	(.L_89 - .L_88)


	//   ....[0]....
.L_88:
        /*0060*/ 	.word	0x00000060


	//   ....[1]....
        /*0064*/ 	.word	0x00001c60


	//----- nvinfo : EIATTR_CBANK_PARAM_SIZE
	.align		4
.L_89:
        /*0068*/ 	.byte	0x03, 0x19
        /*006a*/ 	.short	0x0018


	//----- nvinfo : EIATTR_PARAM_CBANK
	.align		4
        /*006c*/ 	.byte	0x04, 0x0a
        /*006e*/ 	.short	(.L_91 - .L_90)
	.align		4
.L_90:
        /*0070*/ 	.word	index@(.nv.constant0._Z28blocked_FW_phase3_vectorizedPsxii)
        /*0074*/ 	.short	0x0380
        /*0076*/ 	.short	0x0018


	//----- nvinfo : EIATTR_SW_WAR
	.align		4
.L_91:
        /*0078*/ 	.byte	0x04, 0x36
        /*007a*/ 	.short	(.L_93 - .L_92)
.L_92:
        /*007c*/ 	.word	0x00000008
.L_93:


//--------------------- .nv.info._Z23blocked_FW_phase3_pitchPsxxii --------------------------
	.section	.nv.info._Z23blocked_FW_phase3_pitchPsxxii,"",@"SHT_CUDA_INFO"
	.sectionflags	@""
	.align	4


	//----- nvinfo : EIATTR_CUDA_API_VERSION
	.align		4
        /*0000*/ 	.byte	0x04, 0x37
        /*0002*/ 	.short	(.L_95 - .L_94)
.L_94:
        /*0004*/ 	.word	0x00000082


	//----- nvinfo : EIATTR_KPARAM_INFO
	.align		4
.L_95:
        /*0008*/ 	.byte	0x04, 0x17
        /*000a*/ 	.short	(.L_97 - .L_96)
.L_96:
        /*000c*/ 	.word	0x00000000
        /*0010*/ 	.short	0x0004
        /*0012*/ 	.short	0x001c
        /*0014*/ 	.byte	0x00, 0xf0, 0x11, 0x00


	//----- nvinfo : EIATTR_KPARAM_INFO
	.align		4
.L_97:
        /*0018*/ 	.byte	0x04, 0x17
        /*001a*/ 	.short	(.L_99 - .L_98)
.L_98:
        /*001c*/ 	.word	0x00000000
        /*0020*/ 	.short	0x0003
        /*0022*/ 	.short	0x0018
        /*0024*/ 	.byte	0x00, 0xf0, 0x11, 0x00


	//----- nvinfo : EIATTR_KPARAM_INFO
	.align		4
.L_99:
        /*0028*/ 	.byte	0x04, 0x17
        /*002a*/ 	.short	(.L_101 - .L_100)
.L_100:
        /*002c*/ 	.word	0x00000000
        /*0030*/ 	.short	0x0002
        /*0032*/ 	.short	0x0010
        /*0034*/ 	.byte	0x00, 0xf0, 0x21, 0x00


	//----- nvinfo : EIATTR_KPARAM_INFO
	.align		4
.L_101:
        /*0038*/ 	.byte	0x04, 0x17
        /*003a*/ 	.short	(.L_103 - .L_102)
.L_102:
        /*003c*/ 	.word	0x00000000
        /*0040*/ 	.short	0x0001
        /*0042*/ 	.short	0x0008
        /*0044*/ 	.byte	0x00, 0xf0, 0x21, 0x00


	//----- nvinfo : EIATTR_KPARAM_INFO
	.align		4
.L_103:
        /*0048*/ 	.byte	0x04, 0x17
        /*004a*/ 	.short	(.L_105 - .L_104)
.L_104:
        /*004c*/ 	.word	0x00000000
        /*0050*/ 	.short	0x0000
        /*0052*/ 	.short	0x0000
        /*0054*/ 	.byte	0x00, 0xf5, 0x21, 0x00


	//----- nvinfo : EIATTR_SPARSE_MMA_MASK
	.align		4
.L_105:
        /*0058*/ 	.byte	0x03, 0x50
        /*005a*/ 	.short	0x0000


	//----- nvinfo : EIATTR_MAXREG_COUNT
	.align		4
        /*005c*/ 	.byte	0x03, 0x1b
        /*005e*/ 	.short	0x00ff


	//----- nvinfo : EIATTR_NUM_BARRIERS
	.align		4
        /*0060*/ 	.byte	0x02, 0x4c
        /*0062*/ 	.byte	0x01
	.zero		1


	//----- nvinfo : EIATTR_MERCURY_ISA_VERSION
	.align		4
        /*0064*/ 	.byte	0x03, 0x5f
        /*0066*/ 	.short	0x0101


	//----- nvinfo : EIATTR_VRC_CTA_INIT_COUNT
	.align		4
        /*0068*/ 	.byte	0x02, 0x4a
	.zero		1
	.zero		1


	//----- nvinfo : EIATTR_EXIT_INSTR_OFFSETS
	.align		4
        /*006c*/ 	.byte	0x04, 0x1c
        /*006e*/ 	.short	(.L_107 - .L_106)


	//   ....[0]....
.L_106:
        /*0070*/ 	.word	0x00000060


	//   ....[1]....
        /*0074*/ 	.word	0x00000940


	//----- nvinfo : EIATTR_CBANK_PARAM_SIZE
	.align		4
.L_107:
        /*0078*/ 	.byte	0x03, 0x19
        /*007a*/ 	.short	0x0020


	//----- nvinfo : EIATTR_PARAM_CBANK
	.align		4
        /*007c*/ 	.byte	0x04, 0x0a
        /*007e*/ 	.short	(.L_109 - .L_108)
	.align		4
.L_108:
        /*0080*/ 	.word	index@(.nv.constant0._Z23blocked_FW_phase3_pitchPsxxii)
        /*0084*/ 	.short	0x0380
        /*0086*/ 	.short	0x0020


	//----- nvinfo : EIATTR_SW_WAR
	.align		4
.L_109:
        /*0088*/ 	.byte	0x04, 0x36
        /*008a*/ 	.short	(.L_111 - .L_110)
.L_110:
        /*008c*/ 	.word	0x00000008
.L_111:


//--------------------- .nv.info._Z17blocked_FW_phase3Psxii --------------------------
	.section	.nv.info._Z17blocked_FW_phase3Psxii,"",@"SHT_CUDA_INFO"
	.sectionflags	@""
	.align	4


	//----- nvinfo : EIATTR_CUDA_API_VERSION
	.align		4
        /*0000*/ 	.byte	0x04, 0x37
        /*0002*/ 	.short	(.L_113 - .L_112)
.L_112:
        /*0004*/ 	.word	0x00000082


	//----- nvinfo : EIATTR_KPARAM_INFO
	.align		4
.L_113:
        /*0008*/ 	.byte	0x04, 0x17
        /*000a*/ 	.short	(.L_115 - .L_114)
.L_114:
        /*000c*/ 	.word	0x00000000
        /*0010*/ 	.short	0x0003
        /*0012*/ 	.short	0x0014
        /*0014*/ 	.byte	0x00, 0xf0, 0x11, 0x00


	//----- nvinfo : EIATTR_KPARAM_INFO
	.align		4
.L_115:
        /*0018*/ 	.byte	0x04, 0x17
        /*001a*/ 	.short	(.L_117 - .L_116)
.L_116:
        /*001c*/ 	.word	0x00000000
        /*0020*/ 	.short	0x0002
        /*0022*/ 	.short	0x0010
        /*0024*/ 	.byte	0x00, 0xf0, 0x11, 0x00


	//----- nvinfo : EIATTR_KPARAM_INFO
	.align		4
.L_117:
        /*0028*/ 	.byte	0x04, 0x17
        /*002a*/ 	.short	(.L_119 - .L_118)
.L_118:
        /*002c*/ 	.word	0x00000000
        /*0030*/ 	.short	0x0001
        /*0032*/ 	.short	0x0008
        /*0034*/ 	.byte	0x00, 0xf0, 0x21, 0x00


	//----- nvinfo : EIATTR_KPARAM_INFO
	.align		4
.L_119:
        /*0038*/ 	.byte	0x04, 0x17
        /*003a*/ 	.short	(.L_121 - .L_120)
.L_120:
        /*003c*/ 	.word	0x00000000
        /*0040*/ 	.short	0x0000
        /*0042*/ 	.short	0x0000
        /*0044*/ 	.byte	0x00, 0xf5, 0x21, 0x00


	//----- nvinfo : EIATTR_SPARSE_MMA_MASK
	.align		4
.L_121:
        /*0048*/ 	.byte	0x03, 0x50
        /*004a*/ 	.short	0x0000


	//----- nvinfo : EIATTR_MAXREG_COUNT
	.align		4
        /*004c*/ 	.byte	0x03, 0x1b
        /*004e*/ 	.short	0x00ff


	//----- nvinfo : EIATTR_NUM_BARRIERS
	.align		4
        /*0050*/ 	.byte	0x02, 0x4c
        /*0052*/ 	.byte	0x01
	.zero		1


	//----- nvinfo : EIATTR_MERCURY_ISA_VERSION
	.align		4
        /*0054*/ 	.byte	0x03, 0x5f
        /*0056*/ 	.short	0x0101


	//----- nvinfo : EIATTR_VRC_CTA_INIT_COUNT
	.align		4
        /*0058*/ 	.byte	0x02, 0x4a
	.zero		1
	.zero		1


	//----- nvinfo : EIATTR_EXIT_INSTR_OFFSETS
	.align		4
        /*005c*/ 	.byte	0x04, 0x1c
        /*005e*/ 	.short	(.L_123 - .L_122)


	//   ....[0]....
.L_122:
        /*0060*/ 	.word	0x00000060


	//   ....[1]....
        /*0064*/ 	.word	0x00000930


	//----- nvinfo : EIATTR_CBANK_PARAM_SIZE
	.align		4
.L_123:
        /*0068*/ 	.byte	0x03, 0x19
        /*006a*/ 	.short	0x0018


	//----- nvinfo : EIATTR_PARAM_CBANK
	.align		4
        /*006c*/ 	.byte	0x04, 0x0a
        /*006e*/ 	.short	(.L_125 - .L_124)
	.align		4
.L_124:
        /*0070*/ 	.word	index@(.nv.constant0._Z17blocked_FW_phase3Psxii)
        /*0074*/ 	.short	0x0380
        /*0076*/ 	.short	0x0018


	//----- nvinfo : EIATTR_SW_WAR
	.align		4
.L_125:
        /*0078*/ 	.byte	0x04, 0x36
        /*007a*/ 	.short	(.L_127 - .L_126)
.L_126:
        /*007c*/ 	.word	0x00000008
.L_127:


//--------------------- .nv.info._Z28blocked_FW_phase2_vectorizedPsxii --------------------------
	.section	.nv.info._Z28blocked_FW_phase2_vectorizedPsxii,"",@"SHT_CUDA_INFO"
	.sectionflags	@""
	.align	4


	//----- nvinfo : EIATTR_CUDA_API_VERSION
	.align		4
        /*0000*/ 	.byte	0x04, 0x37
        /*0002*/ 	.short	(.L_129 - .L_128)
.L_128:
        /*0004*/ 	.word	0x00000082


	//----- nvinfo : EIATTR_KPARAM_INFO
	.align		4
.L_129:
        /*0008*/ 	.byte	0x04, 0x17
        /*000a*/ 	.short	(.L_131 - .L_130)
.L_130:
        /*000c*/ 	.word	0x00000000
        /*0010*/ 	.short	0x0003
        /*0012*/ 	.short	0x0014
        /*0014*/ 	.byte	0x00, 0xf0, 0x11, 0x00


	//----- nvinfo : EIATTR_KPARAM_INFO
	.align		4
.L_131:
        /*0018*/ 	.byte	0x04, 0x17
        /*001a*/ 	.short	(.L_133 - .L_132)
.L_132:
        /*001c*/ 	.word	0x00000000
        /*0020*/ 	.short	0x0002
        /*0022*/ 	.short	0x0010
        /*0024*/ 	.byte	0x00, 0xf0, 0x11, 0x00


	//----- nvinfo : EIATTR_KPARAM_INFO
	.align		4
.L_133:
        /*0028*/ 	.byte	0x04, 0x17
        /*002a*/ 	.short	(.L_135 - .L_134)
.L_134:
        /*002c*/ 	.word	0x00000000
        /*0030*/ 	.short	0x0001
        /*0032*/ 	.short	0x0008
        /*0034*/ 	.byte	0x00, 0xf0, 0x21, 0x00


	//----- nvinfo : EIATTR_KPARAM_INFO
	.align		4
.L_135:
        /*0038*/ 	.byte	0x04, 0x17
        /*003a*/ 	.short	(.L_137 - .L_136)
.L_136:
        /*003c*/ 	.word	0x00000000
        /*0040*/ 	.short	0x0000
        /*0042*/ 	.short	0x0000
        /*0044*/ 	.byte	0x00, 0xf5, 0x21, 0x00


	//----- nvinfo : EIATTR_SPARSE_MMA_MASK
	.align		4
.L_137:
        /*0048*/ 	.byte	0x03, 0x50
        /*004a*/ 	.short	0x0000


	//----- nvinfo : EIATTR_MAXREG_COUNT
	.align		4
        /*004c*/ 	.byte	0x03, 0x1b
        /*004e*/ 	.short	0x00ff


	//----- nvinfo : EIATTR_NUM_BARRIERS
	.align		4
        /*0050*/ 	.byte	0x02, 0x4c
        /*0052*/ 	.byte	0x01
	.zero		1


	//----- nvinfo : EIATTR_MERCURY_ISA_VERSION
	.align		4
        /*0054*/ 	.byte	0x03, 0x5f
        /*0056*/ 	.short	0x0101


	//----- nvinfo : EIATTR_VRC_CTA_INIT_COUNT
	.align		4
        /*0058*/ 	.byte	0x02, 0x4a
	.zero		1
	.zero		1


	//----- nvinfo : EIATTR_EXIT_INSTR_OFFSETS
	.align		4
        /*005c*/ 	.byte	0x04, 0x1c
        /*005e*/ 	.short	(.L_139 - .L_138)


	//   ....[0]....
.L_138:
        /*0060*/ 	.word	0x00000040


	//   ....[1]....
        /*0064*/ 	.word	0x000034d0


	//----- nvinfo : EIATTR_CBANK_PARAM_SIZE
	.align		4
.L_139:
        /*0068*/ 	.byte	0x03, 0x19
        /*006a*/ 	.short	0x0018


	//----- nvinfo : EIATTR_PARAM_CBANK
	.align		4
        /*006c*/ 	.byte	0x04, 0x0a
        /*006e*/ 	.short	(.L_141 - .L_140)
	.align		4
.L_140:
        /*0070*/ 	.word	index@(.nv.constant0._Z28blocked_FW_phase2_vectorizedPsxii)
        /*0074*/ 	.short	0x0380
        /*0076*/ 	.short	0x0018


	//----- nvinfo : EIATTR_SW_WAR
	.align		4
.L_141:
        /*0078*/ 	.byte	0x04, 0x36
        /*007a*/ 	.short	(.L_143 - .L_142)
.L_142:
        /*007c*/ 	.word	0x00000008
.L_143:


//--------------------- .nv.info._Z23blocked_FW_phase2_pitchPsxxii --------------------------
	.section	.nv.info._Z23blocked_FW_phase2_pitchPsxxii,"",@"SHT_CUDA_INFO"
	.sectionflags	@""
	.align	4


	//----- nvinfo : EIATTR_CUDA_API_VERSION
	.align		4
        /*0000*/ 	.byte	0x04, 0x37
        /*0002*/ 	.short	(.L_145 - .L_144)
.L_144:
        /*0004*/ 	.word	0x00000082


	//----- nvinfo : EIATTR_KPARAM_INFO
	.align		4
.L_145:
        /*0008*/ 	.byte	0x04, 0x17
        /*000a*/ 	.short	(.L_147 - .L_146)
.L_146:
        /*000c*/ 	.word	0x00000000
        /*0010*/ 	.short	0x0004
        /*0012*/ 	.short	0x001c
        /*0014*/ 	.byte	0x00, 0xf0, 0x11, 0x00


	//----- nvinfo : EIATTR_KPARAM_INFO
	.align		4
.L_147:
        /*0018*/ 	.byte	0x04, 0x17
        /*001a*/ 	.short	(.L_149 - .L_148)
.L_148:
        /*001c*/ 	.word	0x00000000
        /*0020*/ 	.short	0x0003
        /*0022*/ 	.short	0x0018
        /*0024*/ 	.byte	0x00, 0xf0, 0x11, 0x00


	//----- nvinfo : EIATTR_KPARAM_INFO
	.align		4
.L_149:
        /*0028*/ 	.byte	0x04, 0x17
        /*002a*/ 	.short	(.L_151 - .L_150)
.L_150:
        /*002c*/ 	.word	0x00000000
        /*0030*/ 	.short	0x0002
        /*0032*/ 	.short	0x0010
        /*0034*/ 	.byte	0x00, 0xf0, 0x21, 0x00


	//----- nvinfo : EIATTR_KPARAM_INFO
	.align		4
.L_151:
        /*0038*/ 	.byte	0x04, 0x17
        /*003a*/ 	.short	(.L_153 - .L_152)
.L_152:
        /*003c*/ 	.word	0x00000000
        /*0040*/ 	.short	0x0001
        /*0042*/ 	.short	0x0008
        /*0044*/ 	.byte	0x00, 0xf0, 0x21, 0x00


	//----- nvinfo : EIATTR_KPARAM_INFO
	.align		4
.L_153:
        /*0048*/ 	.byte	0x04, 0x17
        /*004a*/ 	.short	(.L_155 - .L_154)
.L_154:
        /*004c*/ 	.word	0x00000000
        /*0050*/ 	.short	0x0000
        /*0052*/ 	.short	0x0000
        /*0054*/ 	.byte	0x00, 0xf5, 0x21, 0x00


	//----- nvinfo : EIATTR_SPARSE_MMA_MASK
	.align		4
.L_155:
        /*0058*/ 	.byte	0x03, 0x50
        /*005a*/ 	.short	0x0000


	//----- nvinfo : EIATTR_MAXREG_COUNT
	.align		4
        /*005c*/ 	.byte	0x03, 0x1b
        /*005e*/ 	.short	0x00ff


	//----- nvinfo : EIATTR_NUM_BARRIERS
	.align		4
        /*0060*/ 	.byte	0x02, 0x4c
        /*0062*/ 	.byte	0x01
	.zero		1


	//----- nvinfo : EIATTR_MERCURY_ISA_VERSION
	.align		4
        /*0064*/ 	.byte	0x03, 0x5f
        /*0066*/ 	.short	0x0101


	//----- nvinfo : EIATTR_VRC_CTA_INIT_COUNT
	.align		4
        /*0068*/ 	.byte	0x02, 0x4a
	.zero		1
	.zero		1


	//----- nvinfo : EIATTR_EXIT_INSTR_OFFSETS
	.align		4
        /*006c*/ 	.byte	0x04, 0x1c
        /*006e*/ 	.short	(.L_157 - .L_156)


	//   ....[0]....
.L_156:
        /*0070*/ 	.word	0x00000040


	//   ....[1]....
        /*0074*/ 	.word	0x00000ea0


	//----- nvinfo : EIATTR_CBANK_PARAM_SIZE
	.align		4
.L_157:
        /*0078*/ 	.byte	0x03, 0x19
        /*007a*/ 	.short	0x0020


	//----- nvinfo : EIATTR_PARAM_CBANK
	.align		4
        /*007c*/ 	.byte	0x04, 0x0a
        /*007e*/ 	.short	(.L_159 - .L_158)
	.align		4
.L_158:
        /*0080*/ 	.word	index@(.nv.constant0._Z23blocked_FW_phase2_pitchPsxxii)
        /*0084*/ 	.short	0x0380
        /*0086*/ 	.short	0x0020


	//----- nvinfo : EIATTR_SW_WAR
	.align		4
.L_159:
        /*0088*/ 	.byte	0x04, 0x36
        /*008a*/ 	.short	(.L_161 - .L_160)
.L_160:
        /*008c*/ 	.word	0x00000008
.L_161:


//--------------------- .nv.info._Z17blocked_FW_phase2Psxii --------------------------
	.section	.nv.info._Z17blocked_FW_phase2Psxii,"",@"SHT_CUDA_INFO"
	.sectionflags	@""
	.align	4


	//----- nvinfo : EIATTR_CUDA_API_VERSION
	.align		4
        /*0000*/ 	.byte	0x04, 0x37
        /*0002*/ 	.short	(.L_163 - .L_162)
.L_162:
        /*0004*/ 	.word	0x00000082


	//----- nvinfo : EIATTR_KPARAM_INFO
	.align		4
.L_163:
        /*0008*/ 	.byte	0x04, 0x17
        /*000a*/ 	.short	(.L_165 - .L_164)
.L_164:
        /*000c*/ 	.word	0x00000000
        /*0010*/ 	.short	0x0003
        /*0012*/ 	.short	0x0014
        /*0014*/ 	.byte	0x00, 0xf0, 0x11, 0x00


	//----- nvinfo : EIATTR_KPARAM_INFO
	.align		4
.L_165:
        /*0018*/ 	.byte	0x04, 0x17
        /*001a*/ 	.short	(.L_167 - .L_166)
.L_166:
        /*001c*/ 	.word	0x00000000
        /*0020*/ 	.short	0x0002
        /*0022*/ 	.short	0x0010
        /*0024*/ 	.byte	0x00, 0xf0, 0x11, 0x00


	//----- nvinfo : EIATTR_KPARAM_INFO
	.align		4
.L_167:
        /*0028*/ 	.byte	0x04, 0x17
        /*002a*/ 	.short	(.L_169 - .L_168)
.L_168:
        /*002c*/ 	.word	0x00000000
        /*0030*/ 	.short	0x0001
        /*0032*/ 	.short	0x0008
        /*0034*/ 	.byte	0x00, 0xf0, 0x21, 0x00


	//----- nvinfo : EIATTR_KPARAM_INFO
	.align		4
.L_169:
        /*0038*/ 	.byte	0x04, 0x17
        /*003a*/ 	.short	(.L_171 - .L_170)
.L_170:
        /*003c*/ 	.word	0x00000000
        /*0040*/ 	.short	0x0000
        /*0042*/ 	.short	0x0000
        /*0044*/ 	.byte	0x00, 0xf5, 0x21, 0x00


	//----- nvinfo : EIATTR_SPARSE_MMA_MASK
	.align		4
.L_171:
        /*0048*/ 	.byte	0x03, 0x50
        /*004a*/ 	.short	0x0000


	//----- nvinfo : EIATTR_MAXREG_COUNT
	.align		4
        /*004c*/ 	.byte	0x03, 0x1b
        /*004e*/ 	.short	0x00ff


	//----- nvinfo : EIATTR_NUM_BARRIERS
	.align		4
        /*0050*/ 	.byte	0x02, 0x4c
        /*0052*/ 	.byte	0x01
	.zero		1


	//----- nvinfo : EIATTR_MERCURY_ISA_VERSION
	.align		4
        /*0054*/ 	.byte	0x03, 0x5f
        /*0056*/ 	.short	0x0101


	//----- nvinfo : EIATTR_VRC_CTA_INIT_COUNT
	.align		4
        /*0058*/ 	.byte	0x02, 0x4a
	.zero		1
	.zero		1


	//----- nvinfo : EIATTR_EXIT_INSTR_OFFSETS
	.align		4
        /*005c*/ 	.byte	0x04, 0x1c
        /*005e*/ 	.short	(.L_173 - .L_172)


	//   ....[0]....
.L_172:
        /*0060*/ 	.word	0x00000040


	//   ....[1]....
        /*0064*/ 	.word	0x00000fc0


	//----- nvinfo : EIATTR_CBANK_PARAM_SIZE
	.align		4
.L_173:
        /*0068*/ 	.byte	0x03, 0x19
        /*006a*/ 	.short	0x0018


	//----- nvinfo : EIATTR_PARAM_CBANK
	.align		4
        /*006c*/ 	.byte	0x04, 0x0a
        /*006e*/ 	.short	(.L_175 - .L_174)
	.align		4
.L_174:
        /*0070*/ 	.word	index@(.nv.constant0._Z17blocked_FW_phase2Psxii)
        /*0074*/ 	.short	0x0380
        /*0076*/ 	.short	0x0018


	//----- nvinfo : EIATTR_SW_WAR
	.align		4
.L_175:
        /*0078*/ 	.byte	0x04, 0x36
        /*007a*/ 	.short	(.L_177 - .L_176)
.L_176:
        /*007c*/ 	.word	0x00000008
.L_177:


//--------------------- .nv.info._Z28blocked_FW_phase1_vectorizedPsxii --------------------------
	.section	.nv.info._Z28blocked_FW_phase1_vectorizedPsxii,"",@"SHT_CUDA_INFO"
	.sectionflags	@""
	.align	4


	//----- nvinfo : EIATTR_CUDA_API_VERSION
	.align		4
        /*0000*/ 	.byte	0x04, 0x37
        /*0002*/ 	.short	(.L_179 - .L_178)
.L_178:
        /*0004*/ 	.word	0x00000082


	//----- nvinfo : EIATTR_KPARAM_INFO
	.align		4
.L_179:
        /*0008*/ 	.byte	0x04, 0x17
        /*000a*/ 	.short	(.L_181 - .L_180)
.L_180:
        /*000c*/ 	.word	0x00000000
        /*0010*/ 	.short	0x0003
        /*0012*/ 	.short	0x0014
        /*0014*/ 	.byte	0x00, 0xf0, 0x11, 0x00


	//----- nvinfo : EIATTR_KPARAM_INFO
	.align		4
.L_181:
        /*0018*/ 	.byte	0x04, 0x17
        /*001a*/ 	.short	(.L_183 - .L_182)
.L_182:
        /*001c*/ 	.word	0x00000000
        /*0020*/ 	.short	0x0002
        /*0022*/ 	.short	0x0010
        /*0024*/ 	.byte	0x00, 0xf0, 0x11, 0x00


	//----- nvinfo : EIATTR_KPARAM_INFO
	.align		4
.L_183:
        /*0028*/ 	.byte	0x04, 0x17
        /*002a*/ 	.short	(.L_185 - .L_184)
.L_184:
        /*002c*/ 	.word	0x00000000
        /*0030*/ 	.short	0x0001
        /*0032*/ 	.short	0x0008
        /*0034*/ 	.byte	0x00, 0xf0, 0x21, 0x00


	//----- nvinfo : EIATTR_KPARAM_INFO
	.align		4
.L_185:
        /*0038*/ 	.byte	0x04, 0x17
        /*003a*/ 	.short	(.L_187 - .L_186)
.L_186:
        /*003c*/ 	.word	0x00000000
        /*0040*/ 	.short	0x0000
        /*0042*/ 	.short	0x0000
        /*0044*/ 	.byte	0x00, 0xf5, 0x21, 0x00


	//----- nvinfo : EIATTR_SPARSE_MMA_MASK
	.align		4
.L_187:
        /*0048*/ 	.byte	0x03, 0x50
        /*004a*/ 	.short	0x0000


	//----- nvinfo : EIATTR_MAXREG_COUNT
	.align		4
        /*004c*/ 	.byte	0x03, 0x1b
        /*004e*/ 	.short	0x00ff


	//----- nvinfo : EIATTR_NUM_BARRIERS
	.align		4
        /*0050*/ 	.byte	0x02, 0x4c
        /*0052*/ 	.byte	0x01
	.zero		1


	//----- nvinfo : EIATTR_MERCURY_ISA_VERSION
	.align		4
        /*0054*/ 	.byte	0x03, 0x5f
        /*0056*/ 	.short	0x0101


	//----- nvinfo : EIATTR_VRC_CTA_INIT_COUNT
	.align		4
        /*0058*/ 	.byte	0x02, 0x4a
	.zero		1
	.zero		1


	//----- nvinfo : EIATTR_EXIT_INSTR_OFFSETS
	.align		4
        /*005c*/ 	.byte	0x04, 0x1c
        /*005e*/ 	.short	(.L_189 - .L_188)


	//   ....[0]....
.L_188:
        /*0060*/ 	.word	0x00001990


	//----- nvinfo : EIATTR_CBANK_PARAM_SIZE
	.align		4
.L_189:
        /*0064*/ 	.byte	0x03, 0x19
        /*0066*/ 	.short	0x0018


	//----- nvinfo : EIATTR_PARAM_CBANK
	.align		4
        /*0068*/ 	.byte	0x04, 0x0a
        /*006a*/ 	.short	(.L_191 - .L_190)
	.align		4
.L_190:
        /*006c*/ 	.word	index@(.nv.constant0._Z28blocked_FW_phase1_vectorizedPsxii)
        /*0070*/ 	.short	0x0380
        /*0072*/ 	.short	0x0018


	//----- nvinfo : EIATTR_SW_WAR
	.align		4
.L_191:
        /*0074*/ 	.byte	0x04, 0x36
        /*0076*/ 	.short	(.L_193 - .L_192)
.L_192:
        /*0078*/ 	.word	0x00000008
.L_193:


//--------------------- .nv.info._Z23blocked_FW_phase1_pitchPsxxii --------------------------
	.section	.nv.info._Z23blocked_FW_phase1_pitchPsxxii,"",@"SHT_CUDA_INFO"
	.sectionflags	@""
	.align	4


	//----- nvinfo : EIATTR_CUDA_API_VERSION
	.align		4
        /*0000*/ 	.byte	0x04, 0x37
        /*0002*/ 	.short	(.L_195 - .L_194)
.L_194:
        /*0004*/ 	.word	0x00000082


	//----- nvinfo : EIATTR_KPARAM_INFO
	.align		4
.L_195:
        /*0008*/ 	.byte	0x04, 0x17
        /*000a*/ 	.short	(.L_197 - .L_196)
.L_196:
        /*000c*/ 	.word	0x00000000
        /*0010*/ 	.short	0x0004
        /*0012*/ 	.short	0x001c
        /*0014*/ 	.byte	0x00, 0xf0, 0x11, 0x00


	//----- nvinfo : EIATTR_KPARAM_INFO
	.align		4
.L_197:
        /*0018*/ 	.byte	0x04, 0x17
        /*001a*/ 	.short	(.L_199 - .L_198)
.L_198:
        /*001c*/ 	.word	0x00000000
        /*0020*/ 	.short	0x0003
        /*0022*/ 	.short	0x0018
        /*0024*/ 	.byte	0x00, 0xf0, 0x11, 0x00


	//----- nvinfo : EIATTR_KPARAM_INFO
	.align		4
.L_199:
        /*0028*/ 	.byte	0x04, 0x17
        /*002a*/ 	.short	(.L_201 - .L_200)
.L_200:
        /*002c*/ 	.word	0x00000000
        /*0030*/ 	.short	0x0002
        /*0032*/ 	.short	0x0010
        /*0034*/ 	.byte	0x00, 0xf0, 0x21, 0x00


	//----- nvinfo : EIATTR_KPARAM_INFO
	.align		4
.L_201:
        /*0038*/ 	.byte	0x04, 0x17
        /*003a*/ 	.short	(.L_203 - .L_202)
.L_202:
        /*003c*/ 	.word	0x00000000
        /*0040*/ 	.short	0x0001
        /*0042*/ 	.short	0x0008
        /*0044*/ 	.byte	0x00, 0xf0, 0x21, 0x00


	//----- nvinfo : EIATTR_KPARAM_INFO
	.align		4
.L_203:
        /*0048*/ 	.byte	0x04, 0x17
        /*004a*/ 	.short	(.L_205 - .L_204)
.L_204:
        /*004c*/ 	.word	0x00000000
        /*0050*/ 	.short	0x0000
        /*0052*/ 	.short	0x0000
        /*0054*/ 	.byte	0x00, 0xf5, 0x21, 0x00


	//----- nvinfo : EIATTR_SPARSE_MMA_MASK
	.align		4
.L_205:
        /*0058*/ 	.byte	0x03, 0x50
        /*005a*/ 	.short	0x0000


	//----- nvinfo : EIATTR_MAXREG_COUNT
	.align		4
        /*005c*/ 	.byte	0x03, 0x1b
        /*005e*/ 	.short	0x00ff


	//----- nvinfo : EIATTR_NUM_BARRIERS
	.align		4
        /*0060*/ 	.byte	0x02, 0x4c
        /*0062*/ 	.byte	0x01
	.zero		1


	//----- nvinfo : EIATTR_MERCURY_ISA_VERSION
	.align		4
        /*0064*/ 	.byte	0x03, 0x5f
        /*0066*/ 	.short	0x0101


	//----- nvinfo : EIATTR_VRC_CTA_INIT_COUNT
	.align		4
        /*0068*/ 	.byte	0x02, 0x4a
	.zero		1
	.zero		1


	//----- nvinfo : EIATTR_EXIT_INSTR_OFFSETS
	.align		4
        /*006c*/ 	.byte	0x04, 0x1c
        /*006e*/ 	.short	(.L_207 - .L_206)


	//   ....[0]....
.L_206:
        /*0070*/ 	.word	0x00000700


	//----- nvinfo : EIATTR_CBANK_PARAM_SIZE
	.align		4
.L_207:
        /*0074*/ 	.byte	0x03, 0x19
        /*0076*/ 	.short	0x0020


	//----- nvinfo : EIATTR_PARAM_CBANK
	.align		4
        /*0078*/ 	.byte	0x04, 0x0a
        /*007a*/ 	.short	(.L_209 - .L_208)
	.align		4
.L_208:
        /*007c*/ 	.word	index@(.nv.constant0._Z23blocked_FW_phase1_pitchPsxxii)
        /*0080*/ 	.short	0x0380
        /*0082*/ 	.short	0x0020


	//----- nvinfo : EIATTR_SW_WAR
	.align		4
.L_209:
        /*0084*/ 	.byte	0x04, 0x36
        /*0086*/ 	.short	(.L_211 - .L_210)
.L_210:
        /*0088*/ 	.word	0x00000008
.L_211:


//--------------------- .nv.info._Z17blocked_FW_phase1Psxii --------------------------
	.section	.nv.info._Z17blocked_FW_phase1Psxii,"",@"SHT_CUDA_INFO"
	.sectionflags	@""
	.align	4


	//----- nvinfo : EIATTR_CUDA_API_VERSION
	.align		4
        /*0000*/ 	.byte	0x04, 0x37
        /*0002*/ 	.short	(.L_213 - .L_212)
.L_212:
        /*0004*/ 	.word	0x00000082


	//----- nvinfo : EIATTR_KPARAM_INFO
	.align		4
.L_213:
        /*0008*/ 	.byte	0x04, 0x17
        /*000a*/ 	.short	(.L_215 - .L_214)
.L_214:
        /*000c*/ 	.word	0x00000000
        /*0010*/ 	.short	0x0003
        /*0012*/ 	.short	0x0014
        /*0014*/ 	.byte	0x00, 0xf0, 0x11, 0x00


	//----- nvinfo : EIATTR_KPARAM_INFO
	.align		4
.L_215:
        /*0018*/ 	.byte	0x04, 0x17
        /*001a*/ 	.short	(.L_217 - .L_216)
.L_216:
        /*001c*/ 	.word	0x00000000
        /*0020*/ 	.short	0x0002
        /*0022*/ 	.short	0x0010
        /*0024*/ 	.byte	0x00, 0xf0, 0x11, 0x00


	//----- nvinfo : EIATTR_KPARAM_INFO
	.align		4
.L_217:
        /*0028*/ 	.byte	0x04, 0x17
        /*002a*/ 	.short	(.L_219 - .L_218)
.L_218:
        /*002c*/ 	.word	0x00000000
        /*0030*/ 	.short	0x0001
        /*0032*/ 	.short	0x0008
        /*0034*/ 	.byte	0x00, 0xf0, 0x21, 0x00


	//----- nvinfo : EIATTR_KPARAM_INFO
	.align		4
.L_219:
        /*0038*/ 	.byte	0x04, 0x17
        /*003a*/ 	.short	(.L_221 - .L_220)
.L_220:
        /*003c*/ 	.word	0x00000000
        /*0040*/ 	.short	0x0000
        /*0042*/ 	.short	0x0000
        /*0044*/ 	.byte	0x00, 0xf5, 0x21, 0x00


	//----- nvinfo : EIATTR_SPARSE_MMA_MASK
	.align		4
.L_221:
        /*0048*/ 	.byte	0x03, 0x50
        /*004a*/ 	.short	0x0000


	//----- nvinfo : EIATTR_MAXREG_COUNT
	.align		4
        /*004c*/ 	.byte	0x03, 0x1b
        /*004e*/ 	.short	0x00ff


	//----- nvinfo : EIATTR_NUM_BARRIERS
	.align		4
        /*0050*/ 	.byte	0x02, 0x4c
        /*0052*/ 	.byte	0x01
	.zero		1


	//----- nvinfo : EIATTR_MERCURY_ISA_VERSION
	.align		4
        /*0054*/ 	.byte	0x03, 0x5f
        /*0056*/ 	.short	0x0101


	//----- nvinfo : EIATTR_VRC_CTA_INIT_COUNT
	.align		4
        /*0058*/ 	.byte	0x02, 0x4a
	.zero		1
	.zero		1


	//----- nvinfo : EIATTR_EXIT_INSTR_OFFSETS
	.align		4
        /*005c*/ 	.byte	0x04, 0x1c
        /*005e*/ 	.short	(.L_223 - .L_222)


	//   ....[0]....
.L_222:
        /*0060*/ 	.word	0x000006e0


	//----- nvinfo : EIATTR_CBANK_PARAM_SIZE
	.align		4
.L_223:
        /*0064*/ 	.byte	0x03, 0x19
        /*0066*/ 	.short	0x0018


	//----- nvinfo : EIATTR_PARAM_CBANK
	.align		4
        /*0068*/ 	.byte	0x04, 0x0a
        /*006a*/ 	.short	(.L_225 - .L_224)
	.align		4
.L_224:
        /*006c*/ 	.word	index@(.nv.constant0._Z17blocked_FW_phase1Psxii)
        /*0070*/ 	.short	0x0380
        /*0072*/ 	.short	0x0018


	//----- nvinfo : EIATTR_SW_WAR
	.align		4
.L_225:
        /*0074*/ 	.byte	0x04, 0x36
        /*0076*/ 	.short	(.L_227 - .L_226)
.L_226:
        /*0078*/ 	.word	0x00000008
.L_227:


//--------------------- .nv.info._Z33FW_simple_kernel_vectorized_pitchP6short4xxi --------------------------
	.section	.nv.info._Z33FW_simple_kernel_vectorized_pitchP6short4xxi,"",@"SHT_CUDA_INFO"
	.sectionflags	@""
	.align	4


	//----- nvinfo : EIATTR_CUDA_API_VERSION
	.align		4
        /*0000*/ 	.byte	0x04, 0x37
        /*0002*/ 	.short	(.L_229 - .L_228)
.L_228:
        /*0004*/ 	.word	0x00000082


	//----- nvinfo : EIATTR_KPARAM_INFO
	.align		4
.L_229:
        /*0008*/ 	.byte	0x04, 0x17
        /*000a*/ 	.short	(.L_231 - .L_230)
.L_230:
        /*000c*/ 	.word	0x00000000
        /*0010*/ 	.short	0x0003
        /*0012*/ 	.short	0x0018
        /*0014*/ 	.byte	0x00, 0xf0, 0x11, 0x00


	//----- nvinfo : EIATTR_KPARAM_INFO
	.align		4
.L_231:
        /*0018*/ 	.byte	0x04, 0x17
        /*001a*/ 	.short	(.L_233 - .L_232)
.L_232:
        /*001c*/ 	.word	0x00000000
        /*0020*/ 	.short	0x0002
        /*0022*/ 	.short	0x0010
        /*0024*/ 	.byte	0x00, 0xf0, 0x21, 0x00


	//----- nvinfo : EIATTR_KPARAM_INFO
	.align		4
.L_233:
        /*0028*/ 	.byte	0x04, 0x17
        /*002a*/ 	.short	(.L_235 - .L_234)
.L_234:
        /*002c*/ 	.word	0x00000000
        /*0030*/ 	.short	0x0001
        /*0032*/ 	.short	0x0008
        /*0034*/ 	.byte	0x00, 0xf0, 0x21, 0x00


	//----- nvinfo : EIATTR_KPARAM_INFO
	.align		4
.L_235:
        /*0038*/ 	.byte	0x04, 0x17
        /*003a*/ 	.short	(.L_237 - .L_236)
.L_236:
        /*003c*/ 	.word	0x00000000
        /*0040*/ 	.short	0x0000
        /*0042*/ 	.short	0x0000
        /*0044*/ 	.byte	0x00, 0xf5, 0x21, 0x00


	//----- nvinfo : EIATTR_SPARSE_MMA_MASK
	.align		4
.L_237:
        /*0048*/ 	.byte	0x03, 0x50
        /*004a*/ 	.short	0x0000


	//----- nvinfo : EIATTR_MAXREG_COUNT
	.align		4
        /*004c*/ 	.byte	0x03, 0x1b
        /*004e*/ 	.short	0x00ff


	//----- nvinfo : EIATTR_MERCURY_ISA_VERSION
	.align		4
        /*0050*/ 	.byte	0x03, 0x5f
        /*0052*/ 	.short	0x0101


	//----- nvinfo : EIATTR_VRC_CTA_INIT_COUNT
	.align		4
        /*0054*/ 	.byte	0x02, 0x4a
	.zero		1
	.zero		1


	//----- nvinfo : EIATTR_EXIT_INSTR_OFFSETS
	.align		4
        /*0058*/ 	.byte	0x04, 0x1c
        /*005a*/ 	.short	(.L_239 - .L_238)


	//   ....[0]....
.L_238:
        /*005c*/ 	.word	0x00000120


	//   ....[1]....
        /*0060*/ 	.word	0x000003c0


	//----- nvinfo : EIATTR_CBANK_PARAM_SIZE
	.align		4
.L_239:
        /*0064*/ 	.byte	0x03, 0x19
        /*0066*/ 	.short	0x001c


	//----- nvinfo : EIATTR_PARAM_CBANK
	.align		4
        /*0068*/ 	.byte	0x04, 0x0a
        /*006a*/ 	.short	(.L_241 - .L_240)
	.align		4
.L_240:
        /*006c*/ 	.word	index@(.nv.constant0._Z33FW_simple_kernel_vectorized_pitchP6short4xxi)
        /*0070*/ 	.short	0x0380
        /*0072*/ 	.short	0x001c


	//----- nvinfo : EIATTR_SW_WAR
	.align		4
.L_241:
        /*0074*/ 	.byte	0x04, 0x36
        /*0076*/ 	.short	(.L_243 - .L_242)
.L_242:
        /*0078*/ 	.word	0x00000008
.L_243:


//--------------------- .nv.info._Z27FW_simple_kernel_vectorizedP6short4xi --------------------------
	.section	.nv.info._Z27FW_simple_kernel_vectorizedP6short4xi,"",@"SHT_CUDA_INFO"
	.sectionflags	@""
	.align	4


	//----- nvinfo : EIATTR_CUDA_API_VERSION
	.align		4
        /*0000*/ 	.byte	0x04, 0x37
        /*0002*/ 	.short	(.L_245 - .L_244)
.L_244:
        /*0004*/ 	.word	0x00000082


	//----- nvinfo : EIATTR_KPARAM_INFO
	.align		4
.L_245:
        /*0008*/ 	.byte	0x04, 0x17
        /*000a*/ 	.short	(.L_247 - .L_246)
.L_246:
        /*000c*/ 	.word	0x00000000
        /*0010*/ 	.short	0x0002
        /*0012*/ 	.short	0x0010
        /*0014*/ 	.byte	0x00, 0xf0, 0x11, 0x00


	//----- nvinfo : EIATTR_KPARAM_INFO
	.align		4
.L_247:
        /*0018*/ 	.byte	0x04, 0x17
        /*001a*/ 	.short	(.L_249 - .L_248)
.L_248:
        /*001c*/ 	.word	0x00000000
        /*0020*/ 	.short	0x0001
        /*0022*/ 	.short	0x0008
        /*0024*/ 	.byte	0x00, 0xf0, 0x21, 0x00


	//----- nvinfo : EIATTR_KPARAM_INFO
	.align		4
.L_249:
        /*0028*/ 	.byte	0x04, 0x17
        /*002a*/ 	.short	(.L_251 - .L_250)
.L_250:
        /*002c*/ 	.word	0x00000000
        /*0030*/ 	.short	0x0000
        /*0032*/ 	.short	0x0000
        /*0034*/ 	.byte	0x00, 0xf5, 0x21, 0x00


	//----- nvinfo : EIATTR_SPARSE_MMA_MASK
	.align		4
.L_251:
        /*0038*/ 	.byte	0x03, 0x50
        /*003a*/ 	.short	0x0000


	//----- nvinfo : EIATTR_MAXREG_COUNT
	.align		4
        /*003c*/ 	.byte	0x03, 0x1b
        /*003e*/ 	.short	0x00ff


	//----- nvinfo : EIATTR_MERCURY_ISA_VERSION
	.align		4
        /*0040*/ 	.byte	0x03, 0x5f
        /*0042*/ 	.short	0x0101


	//----- nvinfo : EIATTR_VRC_CTA_INIT_COUNT
	.align		4
        /*0044*/ 	.byte	0x02, 0x4a
	.zero		1
	.zero		1


	//----- nvinfo : EIATTR_EXIT_INSTR_OFFSETS
	.align		4
        /*0048*/ 	.byte	0x04, 0x1c
        /*004a*/ 	.short	(.L_253 - .L_252)


	//   ....[0]....
.L_252:
        /*004c*/ 	.word	0x00000120


	//   ....[1]....
        /*0050*/ 	.word	0x00000410


	//----- nvinfo : EIATTR_CBANK_PARAM_SIZE
	.align		4
.L_253:
        /*0054*/ 	.byte	0x03, 0x19
        /*0056*/ 	.short	0x0014


	//----- nvinfo : EIATTR_PARAM_CBANK
	.align		4
        /*0058*/ 	.byte	0x04, 0x0a
        /*005a*/ 	.short	(.L_255 - .L_254)
	.align		4
.L_254:
        /*005c*/ 	.word	index@(.nv.constant0._Z27FW_simple_kernel_vectorizedP6short4xi)
        /*0060*/ 	.short	0x0380
        /*0062*/ 	.short	0x0014


	//----- nvinfo : EIATTR_SW_WAR
	.align		4
.L_255:
        /*0064*/ 	.byte	0x04, 0x36
        /*0066*/ 	.short	(.L_257 - .L_256)
.L_256:
        /*0068*/ 	.word	0x00000008
.L_257:


//--------------------- .nv.info._Z22FW_simple_kernel_pitchPsxxi --------------------------
	.section	.nv.info._Z22FW_simple_kernel_pitchPsxxi,"",@"SHT_CUDA_INFO"
	.sectionflags	@""
	.align	4


	//----- nvinfo : EIATTR_CUDA_API_VERSION
	.align		4
        /*0000*/ 	.byte	0x04, 0x37
        /*0002*/ 	.short	(.L_259 - .L_258)
.L_258:
        /*0004*/ 	.word	0x00000082


	//----- nvinfo : EIATTR_KPARAM_INFO
	.align		4
.L_259:
        /*0008*/ 	.byte	0x04, 0x17
        /*000a*/ 	.short	(.L_261 - .L_260)
.L_260:
        /*000c*/ 	.word	0x00000000
        /*0010*/ 	.short	0x0003
        /*0012*/ 	.short	0x0018
        /*0014*/ 	.byte	0x00, 0xf0, 0x11, 0x00


	//----- nvinfo : EIATTR_KPARAM_INFO
	.align		4
.L_261:
        /*0018*/ 	.byte	0x04, 0x17
        /*001a*/ 	.short	(.L_263 - .L_262)
.L_262:
        /*001c*/ 	.word	0x00000000
        /*0020*/ 	.short	0x0002
        /*0022*/ 	.short	0x0010
        /*0024*/ 	.byte	0x00, 0xf0, 0x21, 0x00


	//----- nvinfo : EIATTR_KPARAM_INFO
	.align		4
.L_263:
        /*0028*/ 	.byte	0x04, 0x17
        /*002a*/ 	.short	(.L_265 - .L_264)
.L_264:
        /*002c*/ 	.word	0x00000000
        /*0030*/ 	.short	0x0001
        /*0032*/ 	.short	0x0008
        /*0034*/ 	.byte	0x00, 0xf0, 0x21, 0x00


	//----- nvinfo : EIATTR_KPARAM_INFO
	.align		4
.L_265:
        /*0038*/ 	.byte	0x04, 0x17
        /*003a*/ 	.short	(.L_267 - .L_266)
.L_266:
        /*003c*/ 	.word	0x00000000
        /*0040*/ 	.short	0x0000
        /*0042*/ 	.short	0x0000
        /*0044*/ 	.byte	0x00, 0xf5, 0x21, 0x00


	//----- nvinfo : EIATTR_SPARSE_MMA_MASK
	.align		4
.L_267:
        /*0048*/ 	.byte	0x03, 0x50
        /*004a*/ 	.short	0x0000


	//----- nvinfo : EIATTR_MAXREG_COUNT
	.align		4
        /*004c*/ 	.byte	0x03, 0x1b
        /*004e*/ 	.short	0x00ff


	//----- nvinfo : EIATTR_MERCURY_ISA_VERSION
	.align		4
        /*0050*/ 	.byte	0x03, 0x5f
        /*0052*/ 	.short	0x0101


	//----- nvinfo : EIATTR_VRC_CTA_INIT_COUNT
	.align		4
        /*0054*/ 	.byte	0x02, 0x4a
	.zero		1
	.zero		1


	//----- nvinfo : EIATTR_EXIT_INSTR_OFFSETS
	.align		4
        /*0058*/ 	.byte	0x04, 0x1c
        /*005a*/ 	.short	(.L_269 - .L_268)


	//   ....[0]....
.L_268:
        /*005c*/ 	.word	0x000001a0


	//   ....[1]....
        /*0060*/ 	.word	0x000002b0


	//   ....[2]....
        /*0064*/ 	.word	0x000002e0


	//----- nvinfo : EIATTR_CBANK_PARAM_SIZE
	.align		4
.L_269:
        /*0068*/ 	.byte	0x03, 0x19
        /*006a*/ 	.short	0x001c


	//----- nvinfo : EIATTR_PARAM_CBANK
	.align		4
        /*006c*/ 	.byte	0x04, 0x0a
        /*006e*/ 	.short	(.L_271 - .L_270)
	.align		4
.L_270:
        /*0070*/ 	.word	index@(.nv.constant0._Z22FW_simple_kernel_pitchPsxxi)
        /*0074*/ 	.short	0x0380
        /*0076*/ 	.short	0x001c


	//----- nvinfo : EIATTR_SW_WAR
	.align		4
.L_271:
        /*0078*/ 	.byte	0x04, 0x36
        /*007a*/ 	.short	(.L_273 - .L_272)
.L_272:
        /*007c*/ 	.word	0x00000008
.L_273:


//--------------------- .nv.info._Z16FW_simple_kernelPsxi --------------------------
	.section	.nv.info._Z16FW_simple_kernelPsxi,"",@"SHT_CUDA_INFO"
	.sectionflags	@""
	.align	4


	//----- nvinfo : EIATTR_CUDA_API_VERSION
	.align		4
        /*0000*/ 	.byte	0x04, 0x37
        /*0002*/ 	.short	(.L_275 - .L_274)
.L_274:
        /*0004*/ 	.word	0x00000082


	//----- nvinfo : EIATTR_KPARAM_INFO
	.align		4
.L_275:
        /*0008*/ 	.byte	0x04, 0x17
        /*000a*/ 	.short	(.L_277 - .L_276)
.L_276:
        /*000c*/ 	.word	0x00000000
        /*0010*/ 	.short	0x0002
        /*0012*/ 	.short	0x0010
        /*0014*/ 	.byte	0x00, 0xf0, 0x11, 0x00


	//----- nvinfo : EIATTR_KPARAM_INFO
	.align		4
.L_277:
        /*0018*/ 	.byte	0x04, 0x17
        /*001a*/ 	.short	(.L_279 - .L_278)
.L_278:
        /*001c*/ 	.word	0x00000000
        /*0020*/ 	.short	0x0001
        /*0022*/ 	.short	0x0008
        /*0024*/ 	.byte	0x00, 0xf0, 0x21, 0x00


	//----- nvinfo : EIATTR_KPARAM_INFO
	.align		4
.L_279:
        /*0028*/ 	.byte	0x04, 0x17
        /*002a*/ 	.short	(.L_281 - .L_280)
.L_280:
        /*002c*/ 	.word	0x00000000
        /*0030*/ 	.short	0x0000
        /*0032*/ 	.short	0x0000
        /*0034*/ 	.byte	0x00, 0xf5, 0x21, 0x00


	//----- nvinfo : EIATTR_SPARSE_MMA_MASK
	.align		4
.L_281:
        /*0038*/ 	.byte	0x03, 0x50
        /*003a*/ 	.short	0x0000


	//----- nvinfo : EIATTR_MAXREG_COUNT
	.align		4
        /*003c*/ 	.byte	0x03, 0x1b
        /*003e*/ 	.short	0x00ff


	//----- nvinfo : EIATTR_MERCURY_ISA_VERSION
	.align		4
        /*0040*/ 	.byte	0x03, 0x5f
        /*0042*/ 	.short	0x0101


	//----- nvinfo : EIATTR_VRC_CTA_INIT_COUNT
	.align		4
        /*0044*/ 	.byte	0x02, 0x4a
	.zero		1
	.zero		1


	//----- nvinfo : EIATTR_EXIT_INSTR_OFFSETS
	.align		4
        /*0048*/ 	.byte	0x04, 0x1c
        /*004a*/ 	.short	(.L_283 - .L_282)


	//   ....[0]....
.L_282:
        /*004c*/ 	.word	0x00000110


	//   ....[1]....
        /*0050*/ 	.word	0x000002c0


	//   ....[2]....
        /*0054*/ 	.word	0x000002f0


	//----- nvinfo : EIATTR_CBANK_PARAM_SIZE
	.align		4
.L_283:
        /*0058*/ 	.byte	0x03, 0x19
        /*005a*/ 	.short	0x0014


	//----- nvinfo : EIATTR_PARAM_CBANK
	.align		4
        /*005c*/ 	.byte	0x04, 0x0a
        /*005e*/ 	.short	(.L_285 - .L_284)
	.align		4
.L_284:
        /*0060*/ 	.word	index@(.nv.constant0._Z16FW_simple_kernelPsxi)
        /*0064*/ 	.short	0x0380
        /*0066*/ 	.short	0x0014


	//----- nvinfo : EIATTR_SW_WAR
	.align		4
.L_285:
        /*0068*/ 	.byte	0x04, 0x36
        /*006a*/ 	.short	(.L_287 - .L_286)
.L_286:
        /*006c*/ 	.word	0x00000008
.L_287:


//--------------------- .nv.callgraph             --------------------------
	.section	.nv.callgraph,"",@"SHT_CUDA_CALLGRAPH"
	.align	4
	.sectionentsize	8
	.align		4
        /*0000*/ 	.word	0x00000000
	.align		4
        /*0004*/ 	.word	0xffffffff
	.align		4
        /*0008*/ 	.word	0x00000000
	.align		4
        /*000c*/ 	.word	0xfffffffe
	.align		4
        /*0010*/ 	.word	0x00000000
	.align		4
        /*0014*/ 	.word	0xfffffffd
	.align		4
        /*0018*/ 	.word	0x00000000
	.align		4
        /*001c*/ 	.word	0xfffffffc


//--------------------- .text._Z28blocked_FW_phase3_vectorizedPsxii --------------------------
	.section	.text._Z28blocked_FW_phase3_vectorizedPsxii,"ax",@progbits
	.align	128
        .global         _Z28blocked_FW_phase3_vectorizedPsxii
        .type           _Z28blocked_FW_phase3_vectorizedPsxii,@function
        .size           _Z28blocked_FW_phase3_vectorizedPsxii,(.L_x_65 - _Z28blocked_FW_phase3_vectorizedPsxii)
        .other          _Z28blocked_FW_phase3_vectorizedPsxii,@"STO_CUDA_ENTRY STV_DEFAULT"
_Z28blocked_FW_phase3_vectorizedPsxii:
.text._Z28blocked_FW_phase3_vectorizedPsxii:
[----:B------:R-:W-:Y:S08]  /*0000*/  LDC R1, c[0x0][0x37c] ;  /* 0x0000df00ff017b82 */ /* 0x000ff00000000800 */
[----:B------:R-:W0:Y:S08]  /*0010*/  S2UR UR4, SR_CTAID.X ;  /* 0x00000000000479c3 */ /* 0x000e300000002500 */
[----:B------:R-:W0:Y:S08]  /*0020*/  LDC R12, c[0x0][0x390] ;  /* 0x0000e400ff0c7b82 */ /* 0x000e300000000800 */
[----:B------:R-:W1:Y:S01]  /*0030*/  S2UR UR6, SR_CTAID.Y ;  /* 0x00000000000679c3 */ /* 0x000e620000002600 */
[----:B0-----:R-:W-:-:S04]  /*0040*/  ISETP.NE.AND P0, PT, R12, UR4, PT ;  /* 0x000000040c007c0c */ /* 0x001fc8000bf05270 */
[----:B-1----:R-:W-:-:S13]  /*0050*/  ISETP.EQ.OR P0, PT, R12, UR6, !P0 ;  /* 0x000000060c007c0c */ /* 0x002fda000c702670 */
[----:B------:R-:W-:Y:S05]  /*0060*/  @P0 EXIT ;  /* 0x000000000000094d */ /* 0x000fea0003800000 */
[----:B------:R-:W0:Y:S01]  /*0070*/  S2R R7, SR_TID.Y ;  /* 0x0000000000077919 */ /* 0x000e220000002200 */
[----:B------:R-:W1:Y:S01]  /*0080*/  LDCU UR11, c[0x0][0x394] ;  /* 0x00007280ff0b77ac */ /* 0x000e620008000800 */
[----:B------:R-:W0:Y:S01]  /*0090*/  LDC.64 R10, c[0x0][0x388] ;  /* 0x0000e200ff0a7b82 */ /* 0x000e220000000a00 */
[----:B------:R-:W2:Y:S01]  /*00a0*/  S2R R0, SR_TID.X ;  /* 0x0000000000007919 */ /* 0x000ea20000002100 */
[----:B------:R-:W3:Y:S06]  /*00b0*/  LDCU.64 UR12, c[0x0][0x358] ;  /* 0x00006b00ff0c77ac */ /* 0x000eec0008000a00 */
[----:B------:R-:W4:Y:S01]  /*00c0*/  LDC.64 R4, c[0x0][0x380] ;  /* 0x0000e000ff047b82 */ /* 0x000f220000000a00 */
[----:B-1----:R-:W-:-:S02]  /*00d0*/  UIMAD UR4, UR4, UR11, URZ ;  /* 0x0000000b040472a4 */ /* 0x002fc4000f8e02ff */
[----:B------:R-:W-:Y:S01]  /*00e0*/  IMAD R12, R12, UR11, RZ ;  /* 0x0000000b0c0c7c24 */ /* 0x000fe2000f8e02ff */
[----:B------:R-:W-:Y:S02]  /*00f0*/  UIMAD UR6, UR6, UR11, URZ ;  /* 0x0000000b060672a4 */ /* 0x000fe4000f8e02ff */
[----:B------:R-:W-:Y:S02]  /*0100*/  USHF.R.S32.HI UR5, URZ, 0x1f, UR4 ;  /* 0x0000001fff057899 */ /* 0x000fe40008011404 */
[----:B------:R-:W-:-:S04]  /*0110*/  SHF.R.S32.HI R13, RZ, 0x1f, R12 ;  /* 0x0000001fff0d7819 */ /* 0x000fc8000001140c */
[----:B0-----:R-:W-:Y:S01]  /*0120*/  IMAD.WIDE.U32 R14, R7, R10, UR4 ;  /* 0x00000004070e7e25 */ /* 0x001fe2000f8e000a */
[----:B------:R-:W-:-:S03]  /*0130*/  USHF.R.S32.HI UR4, URZ, 0x1f, UR6 ;  /* 0x0000001fff047899 */ /* 0x000fc60008011406 */
[C---:B------:R-:W-:Y:S02]  /*0140*/  IMAD R9, R7.reuse, R11, RZ ;  /* 0x0000000b07097224 */ /* 0x040fe400078e02ff */
[----:B------:R-:W-:-:S04]  /*0150*/  IMAD.WIDE.U32 R2, R7, R10, R12 ;  /* 0x0000000a07027225 */ /* 0x000fc800078e000c */
[----:B------:R-:W-:Y:S02]  /*0160*/  IMAD.IADD R15, R15, 0x1, R9 ;  /* 0x000000010f0f7824 */ /* 0x000fe400078e0209 */
[C---:B------:R-:W-:Y:S02]  /*0170*/  IMAD R6, R10.reuse, UR4, RZ ;  /* 0x000000040a067c24 */ /* 0x040fe4000f8e02ff */
[----:B------:R-:W-:Y:S02]  /*0180*/  IMAD.IADD R3, R9, 0x1, R3 ;  /* 0x0000000109037824 */ /* 0x000fe400078e0203 */
[----:B------:R-:W-:Y:S02]  /*0190*/  IMAD R19, R11, UR6, R6 ;  /* 0x000000060b137c24 */ /* 0x000fe4000f8e0206 */
[----:B------:R-:W-:-:S04]  /*01a0*/  IMAD.WIDE.U32 R16, R10, UR6, R14 ;  /* 0x000000060a107c25 */ /* 0x000fc8000f8e000e */
[----:B------:R-:W-:Y:S01]  /*01b0*/  IMAD R9, R13, R10, RZ ;  /* 0x0000000a0d097224 */ /* 0x000fe200078e02ff */
[----:B----4-:R-:W-:Y:S01]  /*01c0*/  LEA R8, P0, R16, R4, 0x1 ;  /* 0x0000000410087211 */ /* 0x010fe200078008ff */
[----:B------:R-:W-:Y:S02]  /*01d0*/  IMAD.IADD R6, R17, 0x1, R19 ;  /* 0x0000000111067824 */ /* 0x000fe400078e0213 */
[----:B------:R-:W-:-:S04]  /*01e0*/  IMAD.WIDE.U32 R2, R10, UR6, R2 ;  /* 0x000000060a027c25 */ /* 0x000fc8000f8e0002 */
[----:B------:R-:W-:Y:S01]  /*01f0*/  IMAD R13, R12, R11, R9 ;  /* 0x0000000b0c0d7224 */ /* 0x000fe200078e0209 */
[----:B------:R-:W-:Y:S01]  /*0200*/  LEA.HI.X R9, R16, R5, R6, 0x1, P0 ;  /* 0x0000000510097211 */ /* 0x000fe200000f0c06 */
[----:B------:R-:W-:Y:S01]  /*0210*/  IMAD.WIDE.U32 R10, R12, R10, R14 ;  /* 0x0000000a0c0a7225 */ /* 0x000fe200078e000e */
[----:B------:R-:W-:-:S03]  /*0220*/  LEA R12, P0, R2, R4, 0x1 ;  /* 0x00000004020c7211 */ /* 0x000fc600078008ff */
[----:B------:R-:W-:Y:S01]  /*0230*/  IMAD.IADD R3, R19, 0x1, R3 ;  /* 0x0000000113037824 */ /* 0x000fe200078e0203 */
[----:B------:R-:W-:Y:S01]  /*0240*/  LEA R4, P1, R10, R4, 0x1 ;  /* 0x000000040a047211 */ /* 0x000fe200078208ff */
[----:B------:R-:W-:-:S03]  /*0250*/  IMAD.IADD R6, R11, 0x1, R13 ;  /* 0x000000010b067824 */ /* 0x000fc600078e020d */
[-C--:B------:R-:W-:Y:S01]  /*0260*/  LEA.HI.X R13, R2, R5.reuse, R3, 0x1, P0 ;  /* 0x00000005020d7211 */ /* 0x080fe200000f0c03 */
[----:B--2---:R-:W-:Y:S01]  /*0270*/  IMAD.WIDE.U32 R2, R0, 0x8, R8 ;  /* 0x0000000800027825 */ /* 0x004fe200078e0008 */
[----:B------:R-:W-:-:S03]  /*0280*/  LEA.HI.X R5, R10, R5, R6, 0x1, P1 ;  /* 0x000000050a057211 */ /* 0x000fc600008f0c06 */
[C---:B------:R-:W-:Y:S02]  /*0290*/  IMAD.WIDE.U32 R8, R0.reuse, 0x8, R12 ;  /* 0x0000000800087825 */ /* 0x040fe400078e000c */
[----:B---3--:R-:W2:Y:S02]  /*02a0*/  LDG.E.64 R12, desc[UR12][R2.64] ;  /* 0x0000000c020c7981 */ /* 0x008ea4000c1e1b00 */
[----:B------:R-:W-:Y:S02]  /*02b0*/  IMAD.WIDE.U32 R10, R0, 0x8, R4 ;  /* 0x00000008000a7825 */ /* 0x000fe400078e0004 */
[----:B------:R0:W3:Y:S04]  /*02c0*/  LDG.E.64 R14, desc[UR12][R8.64] ;  /* 0x0000000c080e7981 */ /* 0x0000e8000c1e1b00 */
[----:B------:R-:W4:Y:S01]  /*02d0*/  LDG.E.64 R10, desc[UR12][R10.64] ;  /* 0x0000000c0a0a7981 */ /* 0x000f22000c1e1b00 */
[----:B------:R-:W1:Y:S01]  /*02e0*/  S2UR UR5, SR_CgaCtaId ;  /* 0x00000000000579c3 */ /* 0x000e620000008800 */
[----:B------:R-:W-:Y:S01]  /*02f0*/  UMOV UR4, 0x400 ;  /* 0x0000040000047882 */ /* 0x000fe20000000000 */
[----:B------:R-:W-:-:S02]  /*0300*/  UIMAD UR6, UR11, UR11, URZ ;  /* 0x0000000b0b0672a4 */ /* 0x000fc4000f8e02ff */
[----:B------:R-:W-:Y:S01]  /*0310*/  IMAD R5, R7, UR11, RZ ;  /* 0x0000000b07057c24 */ /* 0x000fe2000f8e02ff */
[----:B------:R-:W-:-:S03]  /*0320*/  UISETP.GE.AND UP0, UPT, UR11, 0x1, UPT ;  /* 0x000000010b00788c */ /* 0x000fc6000bf06270 */
[----:B------:R-:W-:Y:S01]  /*0330*/  IMAD.IADD R6, R5, 0x1, R0 ;  /* 0x0000000105067824 */ /* 0x000fe200078e0200 */
[----:B-1----:R-:W-:-:S04]  /*0340*/  ULEA UR5, UR5, UR4, 0x18 ;  /* 0x0000000405057291 */ /* 0x002fc8000f8ec0ff */
[----:B------:R-:W-:Y:S02]  /*0350*/  ULEA UR7, UR6, UR5, 0x3 ;  /* 0x0000000506077291 */ /* 0x000fe4000f8e18ff */
[C---:B------:R-:W-:Y:S02]  /*0360*/  LEA R4, R6.reuse, UR5, 0x3 ;  /* 0x0000000506047c11 */ /* 0x040fe4000f8e18ff */
[----:B------:R-:W-:Y:S02]  /*0370*/  ULEA UR8, UR6, UR7, 0x3 ;  /* 0x0000000706087291 */ /* 0x000fe4000f8e18ff */
[----:B0-----:R-:W-:-:S04]  /*0380*/  LEA R8, R6, UR7, 0x3 ;  /* 0x0000000706087c11 */ /* 0x001fc8000f8e18ff */
[----:B------:R-:W-:Y:S01]  /*0390*/  LEA R6, R6, UR8, 0x3 ;  /* 0x0000000806067c11 */ /* 0x000fe2000f8e18ff */
[----:B--2---:R0:W-:Y:S04]  /*03a0*/  STS.64 [R4], R12 ;  /* 0x0000000c04007388 */ /* 0x0041e80000000a00 */
[----:B---3--:R0:W-:Y:S04]  /*03b0*/  STS.64 [R8], R14 ;  /* 0x0000000e08007388 */ /* 0x0081e80000000a00 */
[----:B----4-:R0:W-:Y:S01]  /*03c0*/  STS.64 [R6], R10 ;  /* 0x0000000a06007388 */ /* 0x0101e20000000a00 */
[----:B------:R-:W-:Y:S06]  /*03d0*/  BAR.SYNC.DEFER_BLOCKING 0x0 ;  /* 0x0000000000007b1d */ /* 0x000fec0000010000 */
[----:B------:R-:W-:Y:S05]  /*03e0*/  BRA.U !UP0, `(.L_x_0) ;  /* 0x0000001908107547 */ /* 0x000fea000b800000 */
[----:B------:R-:W-:Y:S02]  /*03f0*/  UISETP.GE.U32.AND UP1, UPT, UR11, 0x8, UPT ;  /* 0x000000080b00788c */ /* 0x000fe4000bf26070 */
[----:B------:R-:W-:Y:S01]  /*0400*/  ULOP3.LUT UR9, UR11, 0x7, URZ, 0xc0, !UPT ;  /* 0x000000070b097892 */ /* 0x000fe2000f8ec0ff */
[----:B------:R-:W-:-:S03]  /*0410*/  UMOV UR4, URZ ;  /* 0x000000ff00047c82 */ /* 0x000fc60008000000 */
[----:B------:R-:W-:-:S03]  /*0420*/  UISETP.NE.AND UP0, UPT, UR9, URZ, UPT ;  /* 0x000000ff0900728c */ /* 0x000fc6000bf05270 */
[----:B------:R-:W-:Y:S08]  /*0430*/  BRA.U !UP1, `(.L_x_1) ;  /* 0x0000000909d87547 */ /* 0x000ff0000b800000 */
[----:B------:R-:W-:Y:S01]  /*0440*/  USHF.L.U32 UR10, UR11, 0x3, URZ ;  /* 0x000000030b0a7899 */ /* 0x000fe200080006ff */
[----:B------:R-:W-:Y:S01]  /*0450*/  IMAD.U32 R9, RZ, RZ, UR6 ;  /* 0x00000006ff097e24 */ /* 0x000fe2000f8e00ff */
[----:B------:R-:W-:Y:S01]  /*0460*/  ULOP3.LUT UR4, UR11, 0x7ffffff8, URZ, 0xc0, !UPT ;  /* 0x7ffffff80b047892 */ /* 0x000fe2000f8ec0ff */
[----:B0-----:R-:W-:Y:S02]  /*0470*/  IMAD.U32 R6, RZ, RZ, UR5 ;  /* 0x00000005ff067e24 */ /* 0x001fe4000f8e00ff */
[----:B------:R-:W-:Y:S01]  /*0480*/  IMAD R8, R9, 0x2, R0 ;  /* 0x0000000209087824 */ /* 0x000fe200078e0200 */
[----:B------:R-:W-:Y:S01]  /*0490*/  LEA R7, R7, UR10, 0x3 ;  /* 0x0000000a07077c11 */ /* 0x000fe2000f8e18ff */
[----:B------:R-:W-:-:S04]  /*04a0*/  UIADD3 UR6, UPT, UPT, -UR4, URZ, URZ ;  /* 0x000000ff04067290 */ /* 0x000fc8000fffe1ff */
[----:B------:R-:W-:Y:S01]  /*04b0*/  IMAD R6, R7, UR11, R6 ;  /* 0x0000000b07067c24 */ /* 0x000fe2000f8e0206 */
[----:B------:R-:W-:-:S03]  /*04c0*/  LEA R7, R8, UR5, 0x3 ;  /* 0x0000000508077c11 */ /* 0x000fc6000f8e18ff */
[----:B------:R-:W-:-:S07]  /*04d0*/  VIADD R6, R6, 0x8 ;  /* 0x0000000806067836 */ /* 0x000fce0000000000 */
.L_x_2:
[----:B-1----:R-:W0:Y:S01]  /*04e0*/  LDS.64 R10, [R7] ;  /* 0x00000000070a7984 */ /* 0x002e220000000a00 */
[----:B------:R-:W-:-:S03]  /*04f0*/  UIADD3 UR6, UPT, UPT, UR6, 0x8, URZ ;  /* 0x0000000806067890 */ /* 0x000fc6000fffe0ff */
[----:B------:R-:W1:Y:S01]  /*0500*/  LDS.U16 R9, [R6+-0x8] ;  /* 0xfffff80006097984 */ /* 0x000e620000000400 */
[----:B------:R-:W-:-:S03]  /*0510*/  UISETP.NE.AND UP1, UPT, UR6, URZ, UPT ;  /* 0x000000ff0600728c */ /* 0x000fc6000bf25270 */
[----:B------:R-:W2:Y:S01]  /*0520*/  LDS.64 R14, [R4] ;  /* 0x00000000040e7984 */ /* 0x000ea20000000a00 */
[----:B0-----:R-:W-:Y:S02]  /*0530*/  PRMT R16, R10, 0x7632, R16 ;  /* 0x000076320a107816 */ /* 0x001fe40000000010 */
[----:B------:R-:W-:Y:S01]  /*0540*/  PRMT R18, R11, 0x7632, R18 ;  /* 0x000076320b127816 */ /* 0x000fe20000000012 */
[C---:B-1----:R-:W-:Y:S02]  /*0550*/  IMAD.IADD R10, R9.reuse, 0x1, R10 ;  /* 0x00000001090a7824 */ /* 0x042fe400078e020a */
[----:B------:R-:W-:Y:S02]  /*0560*/  IMAD.IADD R12, R9, 0x1, R11 ;  /* 0x00000001090c7824 */ /* 0x000fe400078e020b */
[----:B------:R-:W-:Y:S01]  /*0570*/  IMAD.IADD R16, R16, 0x1, R9 ;  /* 0x0000000110107824 */ /* 0x000fe200078e0209 */
[C---:B--2---:R-:W-:Y:S01]  /*0580*/  PRMT R17, R15.reuse, 0x7632, R17 ;  /* 0x000076320f117816 */ /* 0x044fe20000000011 */
[----:B------:R-:W-:Y:S01]  /*0590*/  IMAD.IADD R18, R18, 0x1, R9 ;  /* 0x0000000112127824 */ /* 0x000fe200078e0209 */
[----:B------:R-:W-:-:S02]  /*05a0*/  PRMT R8, R15, 0x7610, R8 ;  /* 0x000076100f087816 */ /* 0x000fc40000000008 */
[----:B------:R-:W-:Y:S02]  /*05b0*/  PRMT R13, R14, 0x7632, R13 ;  /* 0x000076320e0d7816 */ /* 0x000fe4000000000d */
[----:B------:R-:W-:Y:S02]  /*05c0*/  VIMNMX.S16x2 R10, PT, PT, R10, R14, PT ;  /* 0x0000000e0a0a7248 */ /* 0x000fe40003fe0300 */
[----:B------:R-:W-:Y:S02]  /*05d0*/  VIMNMX.S16x2 R8, PT, PT, R12, R8, PT ;  /* 0x000000080c087248 */ /* 0x000fe40003fe0300 */
[----:B------:R-:W-:Y:S02]  /*05e0*/  VIMNMX.S16x2 R16, PT, PT, R16, R13, PT ;  /* 0x0000000d10107248 */ /* 0x000fe40003fe0300 */
[----:B------:R-:W-:Y:S02]  /*05f0*/  VIMNMX.S16x2 R18, PT, PT, R18, R17, PT ;  /* 0x0000001112127248 */ /* 0x000fe40003fe0300 */
[----:B------:R-:W-:-:S02]  /*0600*/  PRMT R12, R10, 0x5410, R16 ;  /* 0x000054100a0c7816 */ /* 0x000fc40000000010 */
[----:B------:R-:W-:-:S05]  /*0610*/  PRMT R13, R8, 0x5410, R18 ;  /* 0x00005410080d7816 */ /* 0x000fca0000000012 */
[----:B------:R-:W-:Y:S01]  /*0620*/  STS.64 [R4], R12 ;  /* 0x0000000c04007388 */ /* 0x000fe20000000a00 */
[----:B------:R-:W-:Y:S06]  /*0630*/  BAR.SYNC.DEFER_BLOCKING 0x0 ;  /* 0x0000000000007b1d */ /* 0x000fec0000010000 */
[----:B------:R-:W0:Y:S04]  /*0640*/  LDS.64 R10, [R7+UR10] ;  /* 0x0000000a070a7984 */ /* 0x000e280008000a00 */
[----:B------:R-:W1:Y:S04]  /*0650*/  LDS.64 R14, [R4] ;  /* 0x00000000040e7984 */ /* 0x000e680000000a00 */
[----:B------:R-:W2:Y:S01]  /*0660*/  LDS.U16 R9, [R6+-0x6] ;  /* 0xfffffa0006097984 */ /* 0x000ea20000000400 */
[----:B0-----:R-:W-:-:S02]  /*0670*/  PRMT R16, R10, 0x7632, R16 ;  /* 0x000076320a107816 */ /* 0x001fc40000000010 */
[----:B------:R-:W-:Y:S02]  /*0680*/  PRMT R18, R11, 0x7632, R18 ;  /* 0x000076320b127816 */ /* 0x000fe40000000012 */
[C---:B-1----:R-:W-:Y:S02]  /*0690*/  PRMT R17, R15.reuse, 0x7632, R17 ;  /* 0x000076320f117816 */ /* 0x042fe40000000011 */
[----:B------:R-:W-:Y:S01]  /*06a0*/  PRMT R8, R15, 0x7610, R8 ;  /* 0x000076100f087816 */ /* 0x000fe20000000008 */
[C---:B--2---:R-:W-:Y:S01]  /*06b0*/  IMAD.IADD R10, R9.reuse, 0x1, R10 ;  /* 0x00000001090a7824 */ /* 0x044fe200078e020a */
[----:B------:R-:W-:Y:S01]  /*06c0*/  PRMT R15, R14, 0x7632, R15 ;  /* 0x000076320e0f7816 */ /* 0x000fe2000000000f */
[----:B------:R-:W-:Y:S02]  /*06d0*/  IMAD.IADD R12, R9, 0x1, R11 ;  /* 0x00000001090c7824 */ /* 0x000fe400078e020b */
[--C-:B------:R-:W-:Y:S01]  /*06e0*/  IMAD.IADD R16, R16, 0x1, R9.reuse ;  /* 0x0000000110107824 */ /* 0x100fe200078e0209 */
[----:B------:R-:W-:Y:S01]  /*06f0*/  VIMNMX.S16x2 R10, PT, PT, R10, R14, PT ;  /* 0x0000000e0a0a7248 */ /* 0x000fe20003fe0300 */
[----:B------:R-:W-:Y:S01]  /*0700*/  IMAD.IADD R18, R18, 0x1, R9 ;  /* 0x0000000112127824 */ /* 0x000fe200078e0209 */
[----:B------:R-:W-:Y:S01]  /*0710*/  VIMNMX.S16x2 R8, PT, PT, R12, R8, PT ;  /* 0x000000080c087248 */ /* 0x000fe20003fe0300 */
[----:B------:R-:W-:Y:S01]  /*0720*/  VIADD R9, R7, UR10 ;  /* 0x0000000a07097c36 */ /* 0x000fe20008000000 */
[----:B------:R-:W-:-:S02]  /*0730*/  VIMNMX.S16x2 R16, PT, PT, R16, R15, PT ;  /* 0x0000000f10107248 */ /* 0x000fc40003fe0300 */
[----:B------:R-:W-:Y:S02]  /*0740*/  VIMNMX.S16x2 R18, PT, PT, R18, R17, PT ;  /* 0x0000001112127248 */ /* 0x000fe40003fe0300 */
[----:B------:R-:W-:Y:S02]  /*0750*/  PRMT R20, R10, 0x5410, R16 ;  /* 0x000054100a147816 */ /* 0x000fe40000000010 */
[----:B------:R-:W-:-:S05]  /*0760*/  PRMT R21, R8, 0x5410, R18 ;  /* 0x0000541008157816 */ /* 0x000fca0000000012 */
[----:B------:R-:W-:Y:S01]  /*0770*/  STS.64 [R4], R20 ;  /* 0x0000001404007388 */ /* 0x000fe20000000a00 */
[----:B------:R-:W-:Y:S06]  /*0780*/  BAR.SYNC.DEFER_BLOCKING 0x0 ;  /* 0x0000000000007b1d */ /* 0x000fec0000010000 */
[----:B------:R0:W1:Y:S04]  /*0790*/  LDS.64 R12, [R9+UR10] ;  /* 0x0000000a090c7984 */ /* 0x0000680008000a00 */
[----:B------:R-:W2:Y:S04]  /*07a0*/  LDS.64 R10, [R4] ;  /* 0x00000000040a7984 */ /* 0x000ea80000000a00 */
[----:B------:R-:W3:Y:S01]  /*07b0*/  LDS.U16 R15, [R6+-0x4] ;  /* 0xfffffc00060f7984 */ /* 0x000ee20000000400 */
[----:B0-----:R-:W-:Y:S01]  /*07c0*/  VIADD R9, R9, UR10 ;  /* 0x0000000a09097c36 */ /* 0x001fe20008000000 */
[----:B-1----:R-:W-:-:S02]  /*07d0*/  PRMT R16, R12, 0x7632, R16 ;  /* 0x000076320c107816 */ /* 0x002fc40000000010 */
[----:B------:R-:W-:Y:S02]  /*07e0*/  PRMT R18, R13, 0x7632, R18 ;  /* 0x000076320d127816 */ /* 0x000fe40000000012 */
[C---:B--2---:R-:W-:Y:S02]  /*07f0*/  PRMT R17, R11.reuse, 0x7632, R17 ;  /* 0x000076320b117816 */ /* 0x044fe40000000011 */
[----:B------:R-:W-:Y:S01]  /*0800*/  PRMT R8, R11, 0x7610, R8 ;  /* 0x000076100b087816 */ /* 0x000fe20000000008 */
[C---:B---3--:R-:W-:Y:S01]  /*0810*/  IMAD.IADD R12, R15.reuse, 0x1, R12 ;  /* 0x000000010f0c7824 */ /* 0x048fe200078e020c */
[----:B------:R-:W-:Y:S01]  /*0820*/  PRMT R11, R10, 0x7632, R11 ;  /* 0x000076320a0b7816 */ /* 0x000fe2000000000b */
[----:B------:R-:W-:Y:S02]  /*0830*/  IMAD.IADD R14, R15, 0x1, R13 ;  /* 0x000000010f0e7824 */ /* 0x000fe400078e020d */
[--C-:B------:R-:W-:Y:S01]  /*0840*/  IMAD.IADD R16, R16, 0x1, R15.reuse ;  /* 0x0000000110107824 */ /* 0x100fe200078e020f */
[----:B------:R-:W-:Y:S01]  /*0850*/  VIMNMX.S16x2 R12, PT, PT, R12, R10, PT ;  /* 0x0000000a0c0c7248 */ /* 0x000fe20003fe0300 */
[----:B------:R-:W-:Y:S01]  /*0860*/  IMAD.IADD R18, R18, 0x1, R15 ;  /* 0x0000000112127824 */ /* 0x000fe200078e020f */
[----:B------:R-:W-:-:S02]  /*0870*/  VIMNMX.S16x2 R8, PT, PT, R14, R8, PT ;  /* 0x000000080e087248 */ /* 0x000fc40003fe0300 */
[----:B------:R-:W-:Y:S02]  /*0880*/  VIMNMX.S16x2 R16, PT, PT, R16, R11, PT ;  /* 0x0000000b10107248 */ /* 0x000fe40003fe0300 */
        /* <DEDUP_REMOVED lines=28> */
[----:B------:R-:W3:Y:S01]  /*0a50*/  LDS.U16 R15, [R6] ;  /* 0x00000000060f7984 */ /* 0x000ee20000000400 */
        /* <DEDUP_REMOVED lines=20> */
[----:B------:R-:W3:Y:S01]  /*0ba0*/  LDS.U16 R15, [R6+0x2] ;  /* 0x00000200060f7984 */ /* 0x000ee20000000400 */
        /* <DEDUP_REMOVED lines=39> */
[----:B------:R-:W0:Y:S04]  /*0e20*/  LDS.64 R20, [R9+UR10] ;  /* 0x0000000a09147984 */ /* 0x000e280008000a00 */
[----:B------:R-:W1:Y:S04]  /*0e30*/  LDS.64 R14, [R4] ;  /* 0x00000000040e7984 */ /* 0x000e680000000a00 */
[----:B------:R2:W3:Y:S02]  /*0e40*/  LDS.U16 R11, [R6+0x6] ;  /* 0x00000600060b7984 */ /* 0x0004e40000000400 */
[----:B--2---:R-:W-:Y:S01]  /*0e50*/  VIADD R6, R6, 0x10 ;  /* 0x0000001006067836 */ /* 0x004fe20000000000 */
[----:B0-----:R-:W-:-:S02]  /*0e60*/  PRMT R16, R20, 0x7632, R16 ;  /* 0x0000763214107816 */ /* 0x001fc40000000010 */
[----:B------:R-:W-:Y:S02]  /*0e70*/  PRMT R18, R21, 0x7632, R18 ;  /* 0x0000763215127816 */ /* 0x000fe40000000012 */
[C---:B-1----:R-:W-:Y:S02]  /*0e80*/  PRMT R17, R15.reuse, 0x7632, R17 ;  /* 0x000076320f117816 */ /* 0x042fe40000000011 */
        /* <DEDUP_REMOVED lines=11> */
[----:B------:R-:W-:Y:S01]  /*0f40*/  PRMT R11, R8, 0x5410, R18 ;  /* 0x00005410080b7816 */ /* 0x000fe20000000012 */
[----:B------:R-:W-:-:S04]  /*0f50*/  IMAD.U32 R8, RZ, RZ, UR11 ;  /* 0x0000000bff087e24 */ /* 0x000fc8000f8e00ff */
[----:B------:R1:W-:Y:S01]  /*0f60*/  STS.64 [R4], R10 ;  /* 0x0000000a04007388 */ /* 0x0003e20000000a00 */
[----:B------:R-:W-:Y:S01]  /*0f70*/  IMAD R7, R8, 0x40, R7 ;  /* 0x0000004008077824 */ /* 0x000fe200078e0207 */
[----:B------:R-:W-:Y:S06]  /*0f80*/  BAR.SYNC.DEFER_BLOCKING 0x0 ;  /* 0x0000000000007b1d */ /* 0x000fec0000010000 */
[----:B------:R-:W-:Y:S05]  /*0f90*/  BRA.U UP1, `(.L_x_2) ;  /* 0xfffffff501507547 */ /* 0x000fea000b83ffff */
.L_x_1:
[----:B------:R-:W-:Y:S05]  /*0fa0*/  BRA.U !UP0, `(.L_x_0) ;  /* 0x0000000d08207547 */ /* 0x000fea000b800000 */
[----:B------:R-:W-:Y:S02]  /*0fb0*/  UISETP.GE.U32.AND UP0, UPT, UR9, 0x4, UPT ;  /* 0x000000040900788c */ /* 0x000fe4000bf06070 */
[----:B------:R-:W-:-:S04]  /*0fc0*/  ULOP3.LUT UR6, UR11, 0x3, URZ, 0xc0, !UPT ;  /* 0x000000030b067892 */ /* 0x000fc8000f8ec0ff */
[----:B------:R-:W-:-:S03]  /*0fd0*/  UISETP.NE.AND UP1, UPT, UR6, URZ, UPT ;  /* 0x000000ff0600728c */ /* 0x000fc6000bf25270 */
[----:B------:R-:W-:Y:S08]  /*0fe0*/  BRA.U !UP0, `(.L_x_3) ;  /* 0x0000000508a87547 */ /* 0x000ff0000b800000 */
[----:B0-----:R-:W-:Y:S01]  /*0ff0*/  IMAD.U32 R8, RZ, RZ, UR4 ;  /* 0x00000004ff087e24 */ /* 0x001fe2000f8e00ff */
[----:B-1----:R-:W0:Y:S01]  /*1000*/  LDS.64 R10, [R4] ;  /* 0x00000000040a7984 */ /* 0x002e220000000a00 */
[----:B------:R-:W-:Y:S01]  /*1010*/  IMAD.U32 R7, RZ, RZ, UR11 ;  /* 0x0000000bff077e24 */ /* 0x000fe2000f8e00ff */
[----:B------:R-:W-:Y:S02]  /*1020*/  UIADD3 UR5, UPT, UPT, UR4, 0x1, URZ ;  /* 0x0000000104057890 */ /* 0x000fe4000fffe0ff */
[----:B------:R-:W-:Y:S01]  /*1030*/  LEA.HI R8, R8, R5, RZ, 0x1e ;  /* 0x0000000508087211 */ /* 0x000fe200078ff0ff */
[----:B------:R-:W-:-:S03]  /*1040*/  IMAD R6, R7, UR4, R0 ;  /* 0x0000000407067c24 */ /* 0x000fc6000f8e0200 */
[----:B------:R-:W-:Y:S02]  /*1050*/  LEA R9, R8, UR7, 0x3 ;  /* 0x0000000708097c11 */ /* 0x000fe4000f8e18ff */
[----:B------:R-:W-:-:S04]  /*1060*/  LEA R16, R6, UR8, 0x3 ;  /* 0x0000000806107c11 */ /* 0x000fc8000f8e18ff */
[----:B------:R-:W-:Y:S04]  /*1070*/  LDS.U16 R9, [R9] ;  /* 0x0000000009097984 */ /* 0x000fe80000000400 */
[----:B------:R-:W1:Y:S01]  /*1080*/  LDS.64 R14, [R16] ;  /* 0x00000000100e7984 */ /* 0x000e620000000a00 */
[C---:B0-----:R-:W-:Y:S02]  /*1090*/  PRMT R8, R11.reuse, 0x7610, R8 ;  /* 0x000076100b087816 */ /* 0x041fe40000000008 */
[----:B------:R-:W-:Y:S02]  /*10a0*/  PRMT R13, R11, 0x7632, R13 ;  /* 0x000076320b0d7816 */ /* 0x000fe4000000000d */
[----:B------:R-:W-:Y:S01]  /*10b0*/  PRMT R11, R10, 0x7632, R11 ;  /* 0x000076320a0b7816 */ /* 0x000fe2000000000b */
[C-C-:B-1----:R-:W-:Y:S01]  /*10c0*/  IMAD.IADD R12, R9.reuse, 0x1, R14.reuse ;  /* 0x00000001090c7824 */ /* 0x142fe200078e020e */
[----:B------:R-:W-:Y:S01]  /*10d0*/  PRMT R14, R14, 0x7632, R14 ;  /* 0x000076320e0e7816 */ /* 0x000fe2000000000e */
[----:B------:R-:W-:-:S03]  /*10e0*/  IMAD.IADD R6, R9, 0x1, R15 ;  /* 0x0000000109067824 */ /* 0x000fc600078e020f */
[----:B------:R-:W-:Y:S02]  /*10f0*/  VIMNMX.S16x2 R12, PT, PT, R12, R10, PT ;  /* 0x0000000a0c0c7248 */ /* 0x000fe40003fe0300 */
[----:B------:R-:W-:Y:S01]  /*1100*/  VIMNMX.S16x2 R10, PT, PT, R6, R8, PT ;  /* 0x00000008060a7248 */ /* 0x000fe20003fe0300 */
[--C-:B------:R-:W-:Y:S01]  /*1110*/  IMAD.IADD R6, R14, 0x1, R9.reuse ;  /* 0x000000010e067824 */ /* 0x100fe200078e0209 */
[----:B------:R-:W-:Y:S01]  /*1120*/  PRMT R8, R15, 0x7632, R8 ;  /* 0x000076320f087816 */ /* 0x000fe20000000008 */
[----:B------:R-:W-:Y:S01]  /*1130*/  IMAD.U32 R14, RZ, RZ, UR5 ;  /* 0x00000005ff0e7e24 */ /* 0x000fe2000f8e00ff */
[----:B------:R-:W-:Y:S02]  /*1140*/  USHF.L.U32 UR5, UR5, 0x1, URZ ;  /* 0x0000000105057899 */ /* 0x000fe400080006ff */
[----:B------:R-:W-:Y:S01]  /*1150*/  VIMNMX.S16x2 R6, PT, PT, R6, R11, PT ;  /* 0x0000000b06067248 */ /* 0x000fe20003fe0300 */
[----:B------:R-:W-:Y:S01]  /*1160*/  IMAD.IADD R8, R8, 0x1, R9 ;  /* 0x0000000108087824 */ /* 0x000fe200078e0209 */
[----:B------:R-:W-:Y:S01]  /*1170*/  LEA.HI R9, R14, R5, RZ, 0x1e ;  /* 0x000000050e097211 */ /* 0x000fe200078ff0ff */
[----:B------:R-:W-:Y:S01]  /*1180*/  IMAD R14, R7, 0x8, R16 ;  /* 0x00000008070e7824 */ /* 0x000fe200078e0210 */
[----:B------:R-:W-:Y:S01]  /*1190*/  PRMT R16, R12, 0x5410, R6 ;  /* 0x000054100c107816 */ /* 0x000fe20000000006 */
[----:B------:R-:W-:Y:S01]  /*11a0*/  ULOP3.LUT UR5, UR5, 0x6, URZ, 0xc0, !UPT ;  /* 0x0000000605057892 */ /* 0x000fe2000f8ec0ff */
[----:B------:R-:W-:-:S02]  /*11b0*/  VIMNMX.S16x2 R8, PT, PT, R8, R13, PT ;  /* 0x0000000d08087248 */ /* 0x000fc40003fe0300 */
[----:B------:R-:W-:Y:S02]  /*11c0*/  LEA R13, R9, UR7, 0x3 ;  /* 0x00000007090d7c11 */ /* 0x000fe4000f8e18ff */
[----:B------:R-:W-:-:S05]  /*11d0*/  PRMT R17, R10, 0x5410, R8 ;  /* 0x000054100a117816 */ /* 0x000fca0000000008 */
[----:B------:R0:W-:Y:S01]  /*11e0*/  STS.64 [R4], R16 ;  /* 0x0000001004007388 */ /* 0x0001e20000000a00 */
[----:B------:R-:W-:Y:S06]  /*11f0*/  BAR.SYNC.DEFER_BLOCKING 0x0 ;  /* 0x0000000000007b1d */ /* 0x000fec0000010000 */
[----:B------:R-:W-:Y:S01]  /*1200*/  LDS.U16 R13, [R13+UR5] ;  /* 0x000000050d0d7984 */ /* 0x000fe20008000400 */
[----:B------:R-:W-:-:S03]  /*1210*/  UIADD3 UR5, UPT, UPT, UR4, 0x2, URZ ;  /* 0x0000000204057890 */ /* 0x000fc6000fffe0ff */
[----:B------:R1:W2:Y:S03]  /*1220*/  LDS.64 R10, [R14] ;  /* 0x000000000e0a7984 */ /* 0x0002a60000000a00 */
[----:B0-----:R-:W-:Y:S01]  /*1230*/  IMAD.U32 R16, RZ, RZ, UR5 ;  /* 0x00000005ff107e24 */ /* 0x001fe2000f8e00ff */
[----:B------:R-:W0:Y:S01]  /*1240*/  LDS.64 R18, [R4] ;  /* 0x0000000004127984 */ /* 0x000e220000000a00 */
[----:B------:R-:W-:Y:S02]  /*1250*/  UIADD3 UR5, UPT, UPT, UR4, 0x3, URZ ;  /* 0x0000000304057890 */ /* 0x000fe4000fffe0ff */
[----:B------:R-:W-:Y:S01]  /*1260*/  UIADD3 UR4, UPT, UPT, UR4, 0x4, URZ ;  /* 0x0000000404047890 */ /* 0x000fe2000fffe0ff */
[----:B-1----:R-:W-:-:S04]  /*1270*/  IMAD R14, R7, 0x8, R14 ;  /* 0x00000008070e7824 */ /* 0x002fc800078e020e */
[----:B------:R-:W-:Y:S02]  /*1280*/  IMAD R7, R7, 0x8, R14 ;  /* 0x0000000807077824 */ /* 0x000fe400078e020e */
[C-C-:B--2---:R-:W-:Y:S01]  /*1290*/  IMAD.IADD R6, R13.reuse, 0x1, R10.reuse ;  /* 0x000000010d067824 */ /* 0x144fe200078e020a */
[----:B------:R-:W-:Y:S01]  /*12a0*/  PRMT R10, R10, 0x7632, R10 ;  /* 0x000076320a0a7816 */ /* 0x000fe2000000000a */
[----:B------:R-:W-:Y:S01]  /*12b0*/  IMAD.IADD R8, R13, 0x1, R11 ;  /* 0x000000010d087824 */ /* 0x000fe200078e020b */
[----:B------:R-:W-:Y:S02]  /*12c0*/  PRMT R12, R11, 0x7632, R12 ;  /* 0x000076320b0c7816 */ /* 0x000fe4000000000c */
[----:B0-----:R-:W-:Y:S01]  /*12d0*/  PRMT R15, R18, 0x7632, R15 ;  /* 0x00007632120f7816 */ /* 0x001fe2000000000f */
[--C-:B------:R-:W-:Y:S01]  /*12e0*/  IMAD.IADD R10, R10, 0x1, R13.reuse ;  /* 0x000000010a0a7824 */ /* 0x100fe200078e020d */
[----:B------:R-:W-:Y:S01]  /*12f0*/  VIMNMX.S16x2 R9, PT, PT, R6, R18, PT ;  /* 0x0000001206097248 */ /* 0x000fe20003fe0300 */
[----:B------:R-:W-:Y:S01]  /*1300*/  IMAD.IADD R12, R12, 0x1, R13 ;  /* 0x000000010c0c7824 */ /* 0x000fe200078e020d */
[----:B------:R-:W-:-:S02]  /*1310*/  PRMT R18, R19, 0x7632, R18 ;  /* 0x0000763213127816 */ /* 0x000fc40000000012 */
[----:B------:R-:W-:Y:S02]  /*1320*/  PRMT R6, R19, 0x7610, R6 ;  /* 0x0000761013067816 */ /* 0x000fe40000000006 */
[----:B------:R-:W-:Y:S02]  /*1330*/  VIMNMX.S16x2 R10, PT, PT, R10, R15, PT ;  /* 0x0000000f0a0a7248 */ /* 0x000fe40003fe0300 */
[----:B------:R-:W-:Y:S02]  /*1340*/  VIMNMX.S16x2 R6, PT, PT, R8, R6, PT ;  /* 0x0000000608067248 */ /* 0x000fe40003fe0300 */
[----:B------:R-:W-:Y:S02]  /*1350*/  VIMNMX.S16x2 R12, PT, PT, R12, R18, PT ;  /* 0x000000120c0c7248 */ /* 0x000fe40003fe0300 */
[----:B------:R-:W-:Y:S02]  /*1360*/  LEA.HI R8, R16, R5, RZ, 0x1e ;  /* 0x0000000510087211 */ /* 0x000fe400078ff0ff */
[----:B------:R-:W-:-:S02]  /*1370*/  PRMT R16, R9, 0x5410, R10 ;  /* 0x0000541009107816 */ /* 0x000fc4000000000a */
[----:B------:R-:W-:Y:S02]  /*1380*/  PRMT R17, R6, 0x5410, R12 ;  /* 0x0000541006117816 */ /* 0x000fe4000000000c */
[----:B------:R-:W-:-:S03]  /*1390*/  LEA R13, R8, UR7, 0x3 ;  /* 0x00000007080d7c11 */ /* 0x000fc6000f8e18ff */
[----:B------:R0:W-:Y:S01]  /*13a0*/  STS.64 [R4], R16 ;  /* 0x0000001004007388 */ /* 0x0001e20000000a00 */
[----:B------:R-:W-:Y:S01]  /*13b0*/  BAR.SYNC.DEFER_BLOCKING 0x0 ;  /* 0x0000000000007b1d */ /* 0x000fe20000010000 */
[----:B0-----:R-:W-:Y:S01]  /*13c0*/  IMAD.U32 R16, RZ, RZ, UR5 ;  /* 0x00000005ff107e24 */ /* 0x001fe2000f8e00ff */
[----:B------:R-:W-:-:S04]  /*13d0*/  USHF.L.U32 UR5, UR5, 0x1, URZ ;  /* 0x0000000105057899 */ /* 0x000fc800080006ff */
[----:B------:R-:W-:Y:S01]  /*13e0*/  ULOP3.LUT UR5, UR5, 0x6, URZ, 0xc0, !UPT ;  /* 0x0000000605057892 */ /* 0x000fe2000f8ec0ff */
[----:B------:R-:W0:Y:S04]  /*13f0*/  LDS.64 R18, [R14] ;  /* 0x000000000e127984 */ /* 0x000e280000000a00 */
[----:B------:R-:W1:Y:S04]  /*1400*/  LDS.U16 R13, [R13+0x4] ;  /* 0x000004000d0d7984 */ /* 0x000e680000000400 */
[----:B------:R-:W2:Y:S01]  /*1410*/  LDS.64 R10, [R4] ;  /* 0x00000000040a7984 */ /* 0x000ea20000000a00 */
[----:B0-----:R-:W-:Y:S01]  /*1420*/  PRMT R9, R18, 0x7632, R9 ;  /* 0x0000763212097816 */ /* 0x001fe20000000009 */
[----:B-1----:R-:W-:-:S02]  /*1430*/  IMAD.IADD R12, R13, 0x1, R18 ;  /* 0x000000010d0c7824 */ /* 0x002fc400078e0212 */
[----:B------:R-:W-:Y:S01]  /*1440*/  IMAD.IADD R8, R13, 0x1, R19 ;  /* 0x000000010d087824 */ /* 0x000fe200078e0213 */
[----:B--2---:R-:W-:Y:S02]  /*1450*/  PRMT R15, R10, 0x7632, R15 ;  /* 0x000076320a0f7816 */ /* 0x004fe4000000000f */
[----:B------:R-:W-:Y:S02]  /*1460*/  VIMNMX.S16x2 R12, PT, PT, R12, R10, PT ;  /* 0x0000000a0c0c7248 */ /* 0x000fe40003fe0300 */
[----:B------:R-:W-:Y:S02]  /*1470*/  PRMT R6, R11, 0x7610, R6 ;  /* 0x000076100b067816 */ /* 0x000fe40000000006 */
[----:B------:R-:W-:Y:S02]  /*1480*/  PRMT R10, R19, 0x7632, R10 ;  /* 0x00007632130a7816 */ /* 0x000fe4000000000a */
[----:B------:R-:W-:Y:S02]  /*1490*/  PRMT R20, R11, 0x7632, R20 ;  /* 0x000076320b147816 */ /* 0x000fe40000000014 */
[----:B------:R-:W-:Y:S01]  /*14a0*/  VIMNMX.S16x2 R11, PT, PT, R8, R6, PT ;  /* 0x00000006080b7248 */ /* 0x000fe20003fe0300 */
[--C-:B------:R-:W-:Y:S01]  /*14b0*/  IMAD.IADD R6, R9, 0x1, R13.reuse ;  /* 0x0000000109067824 */ /* 0x100fe200078e020d */
[----:B------:R-:W-:Y:S01]  /*14c0*/  LEA.HI R9, R16, R5, RZ, 0x1e ;  /* 0x0000000510097211 */ /* 0x000fe200078ff0ff */
[----:B------:R-:W-:-:S03]  /*14d0*/  IMAD.IADD R8, R10, 0x1, R13 ;  /* 0x000000010a087824 */ /* 0x000fc600078e020d */
[----:B------:R-:W-:Y:S02]  /*14e0*/  VIMNMX.S16x2 R6, PT, PT, R6, R15, PT ;  /* 0x0000000f06067248 */ /* 0x000fe40003fe0300 */
[----:B------:R-:W-:Y:S02]  /*14f0*/  VIMNMX.S16x2 R8, PT, PT, R8, R20, PT ;  /* 0x0000001408087248 */ /* 0x000fe40003fe0300 */
[----:B------:R-:W-:Y:S02]  /*1500*/  PRMT R16, R12, 0x5410, R6 ;  /* 0x000054100c107816 */ /* 0x000fe40000000006 */
[----:B------:R-:W-:Y:S02]  /*1510*/  PRMT R17, R11, 0x5410, R8 ;  /* 0x000054100b117816 */ /* 0x000fe40000000008 */
[----:B------:R-:W-:-:S03]  /*1520*/  LEA R9, R9, UR7, 0x3 ;  /* 0x0000000709097c11 */ /* 0x000fc6000f8e18ff */
[----:B------:R-:W-:Y:S01]  /*1530*/  STS.64 [R4], R16 ;  /* 0x0000001004007388 */ /* 0x000fe20000000a00 */
[----:B------:R-:W-:Y:S06]  /*1540*/  BAR.SYNC.DEFER_BLOCKING 0x0 ;  /* 0x0000000000007b1d */ /* 0x000fec0000010000 */
[----:B------:R-:W0:Y:S04]  /*1550*/  LDS.64 R12, [R7] ;  /* 0x00000000070c7984 */ /* 0x000e280000000a00 */
[----:B------:R-:W1:Y:S04]  /*1560*/  LDS.U16 R9, [R9+UR5] ;  /* 0x0000000509097984 */ /* 0x000e680008000400 */
[----:B------:R-:W2:Y:S01]  /*1570*/  LDS.64 R14, [R4] ;  /* 0x00000000040e7984 */ /* 0x000ea20000000a00 */
[----:B0-----:R-:W-:-:S02]  /*1580*/  PRMT R6, R12, 0x7632, R6 ;  /* 0x000076320c067816 */ /* 0x001fc40000000006 */
[----:B------:R-:W-:Y:S01]  /*1590*/  PRMT R10, R13, 0x7632, R10 ;  /* 0x000076320d0a7816 */ /* 0x000fe2000000000a */
[C---:B-1----:R-:W-:Y:S02]  /*15a0*/  IMAD.IADD R12, R9.reuse, 0x1, R12 ;  /* 0x00000001090c7824 */ /* 0x042fe400078e020c */
[----:B------:R-:W-:Y:S02]  /*15b0*/  IMAD.IADD R8, R9, 0x1, R13 ;  /* 0x0000000109087824 */ /* 0x000fe400078e020d */
[--C-:B------:R-:W-:Y:S01]  /*15c0*/  IMAD.IADD R6, R6, 0x1, R9.reuse ;  /* 0x0000000106067824 */ /* 0x100fe200078e0209 */
[C---:B--2---:R-:W-:Y:S01]  /*15d0*/  PRMT R16, R15.reuse, 0x7610, R16 ;  /* 0x000076100f107816 */ /* 0x044fe20000000010 */
[----:B------:R-:W-:Y:S01]  /*15e0*/  IMAD.IADD R10, R10, 0x1, R9 ;  /* 0x000000010a0a7824 */ /* 0x000fe200078e0209 */
[----:B------:R-:W-:Y:S02]  /*15f0*/  PRMT R11, R14, 0x7632, R11 ;  /* 0x000076320e0b7816 */ /* 0x000fe4000000000b */
[----:B------:R-:W-:-:S02]  /*1600*/  PRMT R15, R15, 0x7632, R15 ;  /* 0x000076320f0f7816 */ /* 0x000fc4000000000f */
[----:B------:R-:W-:Y:S02]  /*1610*/  VIMNMX.S16x2 R12, PT, PT, R12, R14, PT ;  /* 0x0000000e0c0c7248 */ /* 0x000fe40003fe0300 */
[----:B------:R-:W-:Y:S02]  /*1620*/  VIMNMX.S16x2 R8, PT, PT, R8, R16, PT ;  /* 0x0000001008087248 */ /* 0x000fe40003fe0300 */
[----:B------:R-:W-:Y:S02]  /*1630*/  VIMNMX.S16x2 R6, PT, PT, R6, R11, PT ;  /* 0x0000000b06067248 */ /* 0x000fe40003fe0300 */
[----:B------:R-:W-:Y:S02]  /*1640*/  VIMNMX.S16x2 R10, PT, PT, R10, R15, PT ;  /* 0x0000000f0a0a7248 */ /* 0x000fe40003fe0300 */
[----:B------:R-:W-:Y:S02]  /*1650*/  PRMT R12, R12, 0x5410, R6 ;  /* 0x000054100c0c7816 */ /* 0x000fe40000000006 */
[----:B------:R-:W-:-:S05]  /*1660*/  PRMT R13, R8, 0x5410, R10 ;  /* 0x00005410080d7816 */ /* 0x000fca000000000a */
[----:B------:R2:W-:Y:S01]  /*1670*/  STS.64 [R4], R12 ;  /* 0x0000000c04007388 */ /* 0x0005e20000000a00 */
[----:B------:R-:W-:Y:S06]  /*1680*/  BAR.SYNC.DEFER_BLOCKING 0x0 ;  /* 0x0000000000007b1d */ /* 0x000fec0000010000 */
.L_x_3:
[----:B------:R-:W-:Y:S05]  /*1690*/  BRA.U !UP1, `(.L_x_0) ;  /* 0x0000000509647547 */ /* 0x000fea000b800000 */
[----:B------:R-:W-:Y:S02]  /*16a0*/  UISETP.NE.AND UP0, UPT, UR6, 0x1, UPT ;  /* 0x000000010600788c */ /* 0x000fe4000bf05270 */
[----:B------:R-:W-:-:S04]  /*16b0*/  ULOP3.LUT UR5, UR11, 0x1, URZ, 0xc0, !UPT ;  /* 0x000000010b057892 */ /* 0x000fc8000f8ec0ff */
[----:B------:R-:W-:-:S03]  /*16c0*/  UISETP.NE.U32.AND UP1, UPT, UR5, 0x1, UPT ;  /* 0x000000010500788c */ /* 0x000fc6000bf25070 */
[----:B------:R-:W-:Y:S08]  /*16d0*/  BRA.U !UP0, `(.L_x_4) ;  /* 0x0000000108e07547 */ /* 0x000ff0000b800000 */
[----:B0-----:R-:W-:Y:S01]  /*16e0*/  IMAD.U32 R8, RZ, RZ, UR4 ;  /* 0x00000004ff087e24 */ /* 0x001fe2000f8e00ff */
[----:B------:R-:W-:Y:S01]  /*16f0*/  USHF.L.U32 UR5, UR4, 0x1, URZ ;  /* 0x0000000104057899 */ /* 0x000fe200080006ff */
[----:B------:R-:W-:Y:S01]  /*1700*/  IMAD.U32 R7, RZ, RZ, UR11 ;  /* 0x0000000bff077e24 */ /* 0x000fe2000f8e00ff */
[----:B-1----:R-:W0:Y:S02]  /*1710*/  LDS.64 R10, [R4] ;  /* 0x00000000040a7984 */ /* 0x002e240000000a00 */
[----:B------:R-:W-:Y:S01]  /*1720*/  LEA.HI R8, R8, R5, RZ, 0x1e ;  /* 0x0000000508087211 */ /* 0x000fe200078ff0ff */
[----:B------:R-:W-:Y:S01]  /*1730*/  IMAD R6, R7, UR4, R0 ;  /* 0x0000000407067c24 */ /* 0x000fe2000f8e0200 */
[----:B------:R-:W-:Y:S02]  /*1740*/  ULOP3.LUT UR5, UR5, 0x6, URZ, 0xc0, !UPT ;  /* 0x0000000605057892 */ /* 0x000fe4000f8ec0ff */
[----:B------:R-:W-:Y:S02]  /*1750*/  LEA R9, R8, UR7, 0x3 ;  /* 0x0000000708097c11 */ /* 0x000fe4000f8e18ff */
[----:B------:R-:W-:-:S05]  /*1760*/  LEA R16, R6, UR8, 0x3 ;  /* 0x0000000806107c11 */ /* 0x000fca000f8e18ff */
[----:B------:R-:W-:Y:S01]  /*1770*/  LDS.U16 R9, [R9+UR5] ;  /* 0x0000000509097984 */ /* 0x000fe20008000400 */
[----:B------:R-:W-:Y:S02]  /*1780*/  UIADD3 UR5, UPT, UPT, UR4, 0x1, URZ ;  /* 0x0000000104057890 */ /* 0x000fe4000fffe0ff */
[----:B------:R-:W-:Y:S01]  /*1790*/  UIADD3 UR4, UPT, UPT, UR4, 0x2, URZ ;  /* 0x0000000204047890 */ /* 0x000fe2000fffe0ff */
[----:B------:R-:W1:Y:S01]  /*17a0*/  LDS.64 R14, [R16] ;  /* 0x00000000100e7984 */ /* 0x000e620000000a00 */
[C---:B0-----:R-:W-:Y:S02]  /*17b0*/  PRMT R6, R11.reuse, 0x7610, R6 ;  /* 0x000076100b067816 */ /* 0x041fe40000000006 */
[----:B--2---:R-:W-:Y:S02]  /*17c0*/  PRMT R13, R11, 0x7632, R13 ;  /* 0x000076320b0d7816 */ /* 0x004fe4000000000d */
[----:B------:R-:W-:Y:S01]  /*17d0*/  PRMT R11, R10, 0x7632, R11 ;  /* 0x000076320a0b7816 */ /* 0x000fe2000000000b */
[C-C-:B-1----:R-:W-:Y:S01]  /*17e0*/  IMAD.IADD R12, R9.reuse, 0x1, R14.reuse ;  /* 0x00000001090c7824 */ /* 0x142fe200078e020e */
[----:B------:R-:W-:Y:S01]  /*17f0*/  PRMT R14, R14, 0x7632, R14 ;  /* 0x000076320e0e7816 */ /* 0x000fe2000000000e */
[--C-:B------:R-:W-:Y:S01]  /*1800*/  IMAD.IADD R8, R9, 0x1, R15.reuse ;  /* 0x0000000109087824 */ /* 0x100fe200078e020f */
[----:B------:R-:W-:-:S02]  /*1810*/  PRMT R15, R15, 0x7632, R15 ;  /* 0x000076320f0f7816 */ /* 0x000fc4000000000f */
[----:B------:R-:W-:Y:S02]  /*1820*/  VIMNMX.S16x2 R12, PT, PT, R12, R10, PT ;  /* 0x0000000a0c0c7248 */ /* 0x000fe40003fe0300 */
[----:B------:R-:W-:Y:S01]  /*1830*/  VIMNMX.S16x2 R10, PT, PT, R8, R6, PT ;  /* 0x00000006080a7248 */ /* 0x000fe20003fe0300 */
[--C-:B------:R-:W-:Y:S02]  /*1840*/  IMAD.IADD R6, R14, 0x1, R9.reuse ;  /* 0x000000010e067824 */ /* 0x100fe400078e0209 */
[----:B------:R-:W-:Y:S02]  /*1850*/  IMAD.IADD R8, R15, 0x1, R9 ;  /* 0x000000010f087824 */ /* 0x000fe400078e0209 */
[----:B------:R-:W-:Y:S01]  /*1860*/  IMAD.U32 R14, RZ, RZ, UR5 ;  /* 0x00000005ff0e7e24 */ /* 0x000fe2000f8e00ff */
[----:B------:R-:W-:Y:S01]  /*1870*/  VIMNMX.S16x2 R6, PT, PT, R6, R11, PT ;  /* 0x0000000b06067248 */ /* 0x000fe20003fe0300 */
[----:B------:R-:W-:Y:S01]  /*1880*/  USHF.L.U32 UR5, UR5, 0x1, URZ ;  /* 0x0000000105057899 */ /* 0x000fe200080006ff */
[----:B------:R-:W-:Y:S01]  /*1890*/  VIMNMX.S16x2 R8, PT, PT, R8, R13, PT ;  /* 0x0000000d08087248 */ /* 0x000fe20003fe0300 */
[----:B------:R-:W-:Y:S01]  /*18a0*/  IMAD R13, R7, 0x8, R16 ;  /* 0x00000008070d7824 */ /* 0x000fe200078e0210 */
[----:B------:R-:W-:Y:S01]  /*18b0*/  PRMT R16, R12, 0x5410, R6 ;  /* 0x000054100c107816 */ /* 0x000fe20000000006 */
[----:B------:R-:W-:Y:S01]  /*18c0*/  ULOP3.LUT UR5, UR5, 0x6, URZ, 0xc0, !UPT ;  /* 0x0000000605057892 */ /* 0x000fe2000f8ec0ff */
[----:B------:R-:W-:-:S02]  /*18d0*/  PRMT R17, R10, 0x5410, R8 ;  /* 0x000054100a117816 */ /* 0x000fc40000000008 */
[----:B------:R-:W-:-:S03]  /*18e0*/  LEA.HI R9, R14, R5, RZ, 0x1e ;  /* 0x000000050e097211 */ /* 0x000fc600078ff0ff */
[----:B------:R-:W-:Y:S01]  /*18f0*/  STS.64 [R4], R16 ;  /* 0x0000001004007388 */ /* 0x000fe20000000a00 */
[----:B------:R-:W-:Y:S01]  /*1900*/  LEA R7, R9, UR7, 0x3 ;  /* 0x0000000709077c11 */ /* 0x000fe2000f8e18ff */
        /* <DEDUP_REMOVED lines=21> */
.L_x_4:
[----:B------:R-:W-:Y:S05]  /*1a60*/  BRA.U UP1, `(.L_x_0) ;  /* 0x0000000101707547 */ /* 0x000fea000b800000 */
[----:B------:R-:W-:Y:S01]  /*1a70*/  IMAD.U32 R7, RZ, RZ, UR11 ;  /* 0x0000000bff077e24 */ /* 0x000fe2000f8e00ff */
[----:B------:R-:W-:Y:S02]  /*1a80*/  USHF.L.U32 UR5, UR4, 0x1, URZ ;  /* 0x0000000104057899 */ /* 0x000fe400080006ff */
[----:B0-----:R-:W-:Y:S01]  /*1a90*/  IMAD.U32 R6, RZ, RZ, UR4 ;  /* 0x00000004ff067e24 */ /* 0x001fe2000f8e00ff */
[----:B------:R-:W0:Y:S01]  /*1aa0*/  LDS.64 R14, [R4] ;  /* 0x00000000040e7984 */ /* 0x000e220000000a00 */
[----:B------:R-:W-:Y:S01]  /*1ab0*/  IMAD R0, R7, UR4, R0 ;  /* 0x0000000407007c24 */ /* 0x000fe2000f8e0200 */
[----:B------:R-:W-:Y:S02]  /*1ac0*/  ULOP3.LUT UR5, UR5, 0x6, URZ, 0xc0, !UPT ;  /* 0x0000000605057892 */ /* 0x000fe4000f8ec0ff */
[----:B------:R-:W-:Y:S02]  /*1ad0*/  LEA.HI R6, R6, R5, RZ, 0x1e ;  /* 0x0000000506067211 */ /* 0x000fe400078ff0ff */
[----:B------:R-:W-:-:S02]  /*1ae0*/  LEA R5, R0, UR8, 0x3 ;  /* 0x0000000800057c11 */ /* 0x000fc4000f8e18ff */
[----:B------:R-:W-:-:S03]  /*1af0*/  LEA R8, R6, UR7, 0x3 ;  /* 0x0000000706087c11 */ /* 0x000fc6000f8e18ff */
[----:B-1----:R-:W1:Y:S04]  /*1b00*/  LDS.64 R10, [R5] ;  /* 0x00000000050a7984 */ /* 0x002e680000000a00 */
[----:B------:R-:W4:Y:S01]  /*1b10*/  LDS.U16 R8, [R8+UR5] ;  /* 0x0000000508087984 */ /* 0x000f220008000400 */
[C---:B0-----:R-:W-:Y:S02]  /*1b20*/  PRMT R16, R15.reuse, 0x7610, R16 ;  /* 0x000076100f107816 */ /* 0x041fe40000000010 */
[----:B------:R-:W-:Y:S02]  /*1b30*/  PRMT R15, R15, 0x7632, R15 ;  /* 0x000076320f0f7816 */ /* 0x000fe4000000000f */
[----:B-1----:R-:W-:Y:S02]  /*1b40*/  PRMT R0, R10, 0x7632, R0 ;  /* 0x000076320a007816 */ /* 0x002fe40000000000 */
[----:B------:R-:W-:Y:S01]  /*1b50*/  PRMT R7, R11, 0x7632, R7 ;  /* 0x000076320b077816 */ /* 0x000fe20000000007 */
[----:B----4-:R-:W-:-:S02]  /*1b60*/  IMAD.IADD R10, R8, 0x1, R10 ;  /* 0x00000001080a7824 */ /* 0x010fc400078e020a */
[----:B------:R-:W-:Y:S02]  /*1b70*/  IMAD.IADD R6, R8, 0x1, R11 ;  /* 0x0000000108067824 */ /* 0x000fe400078e020b */
[--C-:B------:R-:W-:Y:S01]  /*1b80*/  IMAD.IADD R0, R0, 0x1, R8.reuse ;  /* 0x0000000100007824 */ /* 0x100fe200078e0208 */
[----:B------:R-:W-:Y:S01]  /*1b90*/  VIMNMX.S16x2 R10, PT, PT, R10, R14, PT ;  /* 0x0000000e0a0a7248 */ /* 0x000fe20003fe0300 */
[----:B--23--:R-:W-:Y:S01]  /*1ba0*/  IMAD.IADD R12, R7, 0x1, R8 ;  /* 0x00000001070c7824 */ /* 0x00cfe200078e0208 */
[----:B------:R-:W-:Y:S02]  /*1bb0*/  PRMT R7, R14, 0x7632, R7 ;  /* 0x000076320e077816 */ /* 0x000fe40000000007 */
[----:B------:R-:W-:Y:S02]  /*1bc0*/  VIMNMX.S16x2 R6, PT, PT, R6, R16, PT ;  /* 0x0000001006067248 */ /* 0x000fe40003fe0300 */
[----:B------:R-:W-:Y:S02]  /*1bd0*/  VIMNMX.S16x2 R5, PT, PT, R0, R7, PT ;  /* 0x0000000700057248 */ /* 0x000fe40003fe0300 */
[----:B------:R-:W-:-:S02]  /*1be0*/  VIMNMX.S16x2 R12, PT, PT, R12, R15, PT ;  /* 0x0000000f0c0c7248 */ /* 0x000fc40003fe0300 */
[----:B------:R-:W-:Y:S02]  /*1bf0*/  PRMT R10, R10, 0x5410, R5 ;  /* 0x000054100a0a7816 */ /* 0x000fe40000000005 */
[----:B------:R-:W-:-:S05]  /*1c00*/  PRMT R11, R6, 0x5410, R12 ;  /* 0x00005410060b7816 */ /* 0x000fca000000000c */
[----:B------:R4:W-:Y:S01]  /*1c10*/  STS.64 [R4], R10 ;  /* 0x0000000a04007388 */ /* 0x0009e20000000a00 */
[----:B------:R-:W-:Y:S06]  /*1c20*/  BAR.SYNC.DEFER_BLOCKING 0x0 ;  /* 0x0000000000007b1d */ /* 0x000fec0000010000 */
.L_x_0:
[----:B------:R-:W-:Y:S06]  /*1c30*/  BAR.SYNC.DEFER_BLOCKING 0x0 ;  /* 0x0000000000007b1d */ /* 0x000fec0000010000 */
[----:B01234-:R-:W0:Y:S04]  /*1c40*/  LDS.64 R4, [R4] ;  /* 0x0000000004047984 */ /* 0x01fe280000000a00 */
[----:B0-----:R-:W-:Y:S01]  /*1c50*/  STG.E.64 desc[UR12][R2.64], R4 ;  /* 0x0000000402007986 */ /* 0x001fe2000c101b0c */
[----:B------:R-:W-:Y:S05]  /*1c60*/  EXIT ;  /* 0x000000000000794d */ /* 0x000fea0003800000 */
.L_x_5:
[----:B------:R-:W-:-:S00]  /*1c70*/  BRA `(.L_x_5) ;  /* 0xfffffffc00fc7947 */ /* 0x000fc0000383ffff */
[----:B------:R-:W-:-:S00]  /*1c80*/  NOP ;  /* 0x0000000000007918 */ /* 0x000fc00000000000 */
[----:B------:R-:W-:-:S00]  /*1c90*/  NOP ;  /* 0x0000000000007918 */ /* 0x000fc00000000000 */
[----:B------:R-:W-:-:S00]  /*1ca0*/  NOP ;  /* 0x0000000000007918 */ /* 0x000fc00000000000 */
[----:B------:R-:W-:-:S00]  /*1cb0*/  NOP ;  /* 0x0000000000007918 */ /* 0x000fc00000000000 */
[----:B------:R-:W-:-:S00]  /*1cc0*/  NOP ;  /* 0x0000000000007918 */ /* 0x000fc00000000000 */
[----:B------:R-:W-:-:S00]  /*1cd0*/  NOP ;  /* 0x0000000000007918 */ /* 0x000fc00000000000 */
[----:B------:R-:W-:-:S00]  /*1ce0*/  NOP ;  /* 0x0000000000007918 */ /* 0x000fc00000000000 */
[----:B------:R-:W-:-:S00]  /*1cf0*/  NOP ;  /* 0x0000000000007918 */ /* 0x000fc00000000000 */
.L_x_65:


//--------------------- .text._Z23blocked_FW_phase3_pitchPsxxii --------------------------
	.section	.text._Z23blocked_FW_phase3_pitchPsxxii,"ax",@progbits
	.align	128
        .global         _Z23blocked_FW_phase3_pitchPsxxii
        .type           _Z23blocked_FW_phase3_pitchPsxxii,@function
        .size           _Z23blocked_FW_phase3_pitchPsxxii,(.L_x_66 - _Z23blocked_FW_phase3_pitchPsxxii)
        .other          _Z23blocked_FW_phase3_pitchPsxxii,@"STO_CUDA_ENTRY STV_DEFAULT"
_Z23blocked_FW_phase3_pitchPsxxii:
.text._Z23blocked_FW_phase3_pitchPsxxii:
        /* <DEDUP_REMOVED lines=9> */
[----:B------:R-:W2:Y:S01]  /*0090*/  LDC.64 R2, c[0x0][0x380] ;  /* 0x0000e000ff027b82 */ /* 0x000ea20000000a00 */
[----:B------:R-:W-:Y:S01]  /*00a0*/  IMAD.MOV.U32 R5, RZ, RZ, RZ ;  /* 0x000000ffff057224 */ /* 0x000fe200078e00ff */
[----:B------:R-:W0:Y:S01]  /*00b0*/  S2R R4, SR_TID.X ;  /* 0x0000000000047919 */ /* 0x000e220000002100 */
[----:B------:R-:W0:Y:S01]  /*00c0*/  LDCU.64 UR6, c[0x0][0x390] ;  /* 0x00007200ff0677ac */ /* 0x000e220008000a00 */
[----:B------:R-:W3:Y:S01]  /*00d0*/  LDCU.64 UR8, c[0x0][0x388] ;  /* 0x00007100ff0877ac */ /* 0x000ee20008000a00 */
[----:B-1----:R-:W-:-:S04]  /*00e0*/  IMAD.U32 R0, RZ, RZ, UR10 ;  /* 0x0000000aff007e24 */ /* 0x002fc8000f8e00ff */
[C---:B------:R-:W-:Y:S02]  /*00f0*/  IMAD R15, R0.reuse, UR4, RZ ;  /* 0x00000004000f7c24 */ /* 0x040fe4000f8e02ff */
[----:B------:R-:W-:Y:S02]  /*0100*/  IMAD R17, R17, R0, RZ ;  /* 0x0000000011117224 */ /* 0x000fe400078e02ff */
[----:B------:R-:W-:Y:S01]  /*0110*/  IMAD R11, R0, UR5, RZ ;  /* 0x00000005000b7c24 */ /* 0x000fe2000f8e02ff */
[----:B------:R-:W-:Y:S02]  /*0120*/  SHF.R.S32.HI R6, RZ, 0x1f, R15 ;  /* 0x0000001fff067819 */ /* 0x000fe4000001140f */
[----:B------:R-:W-:-:S03]  /*0130*/  SHF.R.S32.HI R10, RZ, 0x1f, R17 ;  /* 0x0000001fff0a7819 */ /* 0x000fc60000011411 */
[----:B---3--:R-:W-:Y:S02]  /*0140*/  IMAD R16, R6, UR8, RZ ;  /* 0x0000000806107c24 */ /* 0x008fe4000f8e02ff */
[----:B0-----:R-:W-:-:S04]  /*0150*/  IMAD.WIDE.U32 R8, R7, UR6, R4 ;  /* 0x0000000607087c25 */ /* 0x001fc8000f8e0004 */
[----:B------:R-:W-:Y:S01]  /*0160*/  IMAD R14, R7, UR7, R9 ;  /* 0x00000007070e7c24 */ /* 0x000fe2000f8e0209 */
[-C--:B------:R-:W-:Y:S01]  /*0170*/  IADD3 R13, P1, PT, R17, R8.reuse, RZ ;  /* 0x00000008110d7210 */ /* 0x080fe20007f3e0ff */
[----:B------:R-:W0:Y:S01]  /*0180*/  LDCU.64 UR6, c[0x0][0x358] ;  /* 0x00006b00ff0677ac */ /* 0x000e220008000a00 */
[----:B------:R-:W-:Y:S01]  /*0190*/  IADD3 R12, P0, PT, R11, R8, RZ ;  /* 0x000000080b0c7210 */ /* 0x000fe20007f1e0ff */
[----:B--2---:R-:W-:-:S03]  /*01a0*/  IMAD.WIDE.U32 R8, R17, UR8, R2 ;  /* 0x0000000811087c25 */ /* 0x004fc6000f8e0002 */
[----:B------:R-:W-:Y:S01]  /*01b0*/  LEA.HI.X.SX32 R19, R11, R14, 0x1, P0 ;  /* 0x0000000e0b137211 */ /* 0x000fe200000f0eff */
[C---:B------:R-:W-:Y:S02]  /*01c0*/  IMAD.X R6, R10.reuse, 0x1, R14, P1 ;  /* 0x000000010a067824 */ /* 0x040fe400008e060e */
[----:B------:R-:W-:Y:S02]  /*01d0*/  IMAD R14, R10, UR8, RZ ;  /* 0x000000080a0e7c24 */ /* 0x000fe4000f8e02ff */
[----:B------:R-:W-:-:S04]  /*01e0*/  IMAD.WIDE.U32 R10, R15, UR8, R2 ;  /* 0x000000080f0a7c25 */ /* 0x000fc8000f8e0002 */
[C---:B------:R-:W-:Y:S02]  /*01f0*/  IMAD.SHL.U32 R3, R12.reuse, 0x2, RZ ;  /* 0x000000020c037824 */ /* 0x040fe400078e00ff */
[----:B------:R-:W-:Y:S02]  /*0200*/  IMAD R15, R15, UR9, R16 ;  /* 0x000000090f0f7c24 */ /* 0x000fe4000f8e0210 */
[----:B------:R-:W-:Y:S01]  /*0210*/  IMAD R16, R17, UR9, R14 ;  /* 0x0000000911107c24 */ /* 0x000fe2000f8e020e */
[----:B------:R-:W-:Y:S01]  /*0220*/  IADD3 R14, P2, PT, R3, R8, RZ ;  /* 0x00000008030e7210 */ /* 0x000fe20007f5e0ff */
[----:B------:R-:W-:Y:S01]  /*0230*/  IMAD.IADD R8, R11, 0x1, R15 ;  /* 0x000000010b087824 */ /* 0x000fe200078e020f */
[----:B------:R-:W-:Y:S02]  /*0240*/  SHF.L.U64.HI R17, R12, 0x1, R19 ;  /* 0x000000010c117819 */ /* 0x000fe40000010213 */
[-C--:B------:R-:W-:Y:S02]  /*0250*/  IADD3 R2, P0, PT, R3, R10.reuse, RZ ;  /* 0x0000000a03027210 */ /* 0x080fe40007f1e0ff */
[----:B------:R-:W-:-:S02]  /*0260*/  LEA R10, P1, R13, R10, 0x1 ;  /* 0x0000000a0d0a7211 */ /* 0x000fc400078208ff */
[-C--:B------:R-:W-:Y:S02]  /*0270*/  IADD3.X R3, PT, PT, R17, R8.reuse, RZ, P0, !PT ;  /* 0x0000000811037210 */ /* 0x080fe400007fe4ff */
[----:B------:R-:W-:Y:S02]  /*0280*/  LEA.HI.X R11, R13, R8, R6, 0x1, P1 ;  /* 0x000000080d0b7211 */ /* 0x000fe400008f0c06 */
[----:B------:R-:W-:Y:S01]  /*0290*/  IADD3.X R15, PT, PT, R17, R9, R16, P2, !PT ;  /* 0x00000009110f7210 */ /* 0x000fe200017fe410 */
[----:B0-----:R-:W2:Y:S04]  /*02a0*/  LDG.E.U16 R13, desc[UR6][R2.64] ;  /* 0x00000006020d7981 */ /* 0x001ea8000c1e1500 */
[----:B------:R-:W3:Y:S04]  /*02b0*/  LDG.E.U16 R10, desc[UR6][R10.64] ;  /* 0x000000060a0a7981 */ /* 0x000ee8000c1e1500 */
[----:B------:R-:W4:Y:S01]  /*02c0*/  LDG.E.U16 R14, desc[UR6][R14.64] ;  /* 0x000000060e0e7981 */ /* 0x000f22000c1e1500 */
[----:B------:R-:W0:Y:S01]  /*02d0*/  S2UR UR5, SR_CgaCtaId ;  /* 0x00000000000579c3 */ /* 0x000e220000008800 */
[----:B------:R-:W-:Y:S01]  /*02e0*/  UMOV UR4, 0x400 ;  /* 0x0000040000047882 */ /* 0x000fe20000000000 */
[-C--:B------:R-:W-:Y:S01]  /*02f0*/  IMAD R8, R7, R0.reuse, R4 ;  /* 0x0000000007087224 */ /* 0x080fe200078e0204 */
[C---:B------:R-:W-:Y:S01]  /*0300*/  ISETP.GE.AND P0, PT, R0.reuse, 0x1, PT ;  /* 0x000000010000780c */ /* 0x040fe20003f06270 */
[----:B------:R-:W-:-:S04]  /*0310*/  IMAD R6, R0, R0, RZ ;  /* 0x0000000000067224 */ /* 0x000fc800078e02ff */
[----:B------:R-:W-:Y:S01]  /*0320*/  IMAD.SHL.U32 R9, R6, 0x2, RZ ;  /* 0x0000000206097824 */ /* 0x000fe200078e00ff */
[----:B0-----:R-:W-:-:S06]  /*0330*/  ULEA UR4, UR5, UR4, 0x18 ;  /* 0x0000000405047291 */ /* 0x001fcc000f8ec0ff */
[----:B------:R-:W-:-:S05]  /*0340*/  LEA R8, R8, UR4, 0x1 ;  /* 0x0000000408087c11 */ /* 0x000fca000f8e08ff */
[----:B------:R-:W-:-:S04]  /*0350*/  IMAD.IADD R12, R9, 0x1, R8 ;  /* 0x00000001090c7824 */ /* 0x000fc800078e0208 */
[----:B------:R-:W-:Y:S01]  /*0360*/  IMAD.IADD R17, R9, 0x1, R12 ;  /* 0x0000000109117824 */ /* 0x000fe200078e020c */
[----:B--2---:R0:W-:Y:S04]  /*0370*/  STS.U16 [R8], R13 ;  /* 0x0000000d08007388 */ /* 0x0041e80000000400 */
[----:B---3--:R0:W-:Y:S04]  /*0380*/  STS.U16 [R12], R10 ;  /* 0x0000000a0c007388 */ /* 0x0081e80000000400 */
[----:B----4-:R0:W-:Y:S01]  /*0390*/  STS.U16 [R17], R14 ;  /* 0x0000000e11007388 */ /* 0x0101e20000000400 */
[----:B------:R-:W-:Y:S06]  /*03a0*/  BAR.SYNC.DEFER_BLOCKING 0x0 ;  /* 0x0000000000007b1d */ /* 0x000fec0000010000 */
[----:B------:R-:W-:Y:S05]  /*03b0*/  @!P0 BRA `(.L_x_6) ;  /* 0x0000000400548947 */ /* 0x000fea0003800000 */
[C---:B------:R-:W-:Y:S01]  /*03c0*/  ISETP.GE.U32.AND P1, PT, R0.reuse, 0x4, PT ;  /* 0x000000040000780c */ /* 0x040fe20003f26070 */
[----:B------:R-:W-:Y:S01]  /*03d0*/  IMAD.MOV.U32 R11, RZ, RZ, RZ ;  /* 0x000000ffff0b7224 */ /* 0x000fe200078e00ff */
[----:B0-----:R-:W-:-:S04]  /*03e0*/  LOP3.LUT R10, R0, 0x3, RZ, 0xc0, !PT ;  /* 0x00000003000a7812 */ /* 0x001fc800078ec0ff */
[----:B------:R-:W-:-:S07]  /*03f0*/  ISETP.NE.AND P0, PT, R10, RZ, PT ;  /* 0x000000ff0a00720c */ /* 0x000fce0003f05270 */
[----:B------:R-:W-:Y:S06]  /*0400*/  @!P1 BRA `(.L_x_7) ;  /* 0x0000000000e49947 */ /* 0x000fec0003800000 */
[----:B------:R-:W0:Y:S01]  /*0410*/  LDC R12, c[0x0][0x39c] ;  /* 0x0000e700ff0c7b82 */ /* 0x000e220000000800 */
[-C--:B------:R-:W-:Y:S02]  /*0420*/  IADD3 R15, PT, PT, R7, R0.reuse, RZ ;  /* 0x00000000070f7210 */ /* 0x080fe40007ffe0ff */
[C---:B------:R-:W-:Y:S02]  /*0430*/  LOP3.LUT R11, R0.reuse, 0x7ffffffc, RZ, 0xc0, !PT ;  /* 0x7ffffffc000b7812 */ /* 0x040fe400078ec0ff */
[C---:B------:R-:W-:Y:S01]  /*0440*/  LEA R13, R0.reuse, 0x2, 0x2 ;  /* 0x00000002000d7811 */ /* 0x040fe200078e10ff */
[----:B------:R-:W-:Y:S01]  /*0450*/  IMAD.SHL.U32 R15, R15, 0x2, RZ ;  /* 0x000000020f0f7824 */ /* 0x000fe200078e00ff */
[----:B------:R-:W-:Y:S01]  /*0460*/  LEA R17, R0, 0x6, 0x2 ;  /* 0x0000000600117811 */ /* 0x000fe200078e10ff */
[----:B------:R-:W-:Y:S01]  /*0470*/  IMAD.MOV R14, RZ, RZ, -R11 ;  /* 0x000000ffff0e7224 */ /* 0x000fe200078e0a0b */
[----:B------:R-:W-:Y:S01]  /*0480*/  LEA R19, R4, UR4, 0x1 ;  /* 0x0000000404137c11 */ /* 0x000fe2000f8e08ff */
[----:B------:R-:W-:Y:S01]  /*0490*/  IMAD R16, R15, R0, UR4 ;  /* 0x000000040f107e24 */ /* 0x000fe2000f8e0200 */
[----:B------:R-:W-:-:S03]  /*04a0*/  LEA R15, R0, 0x4, 0x2 ;  /* 0x00000004000f7811 */ /* 0x000fc600078e10ff */
[----:B------:R-:W-:-:S07]  /*04b0*/  VIADD R16, R16, 0x4 ;  /* 0x0000000410107836 */ /* 0x000fce0000000000 */
.L_x_8:
[----:B------:R-:W-:Y:S01]  /*04c0*/  IMAD R18, R6, 0x4, R19 ;  /* 0x0000000406127824 */ /* 0x000fe200078e0213 */
[----:B------:R-:W-:Y:S01]  /*04d0*/  LDS.U16 R0, [R16+-0x4] ;  /* 0xfffffc0010007984 */ /* 0x000fe20000000400 */
[----:B------:R-:W-:-:S03]  /*04e0*/  IADD3 R14, PT, PT, R14, 0x4, RZ ;  /* 0x000000040e0e7810 */ /* 0x000fc60007ffe0ff */
[----:B------:R-:W1:Y:S04]  /*04f0*/  LDS.U16 R21, [R18] ;  /* 0x0000000012157984 */ /* 0x000e680000000400 */
[----:B------:R-:W2:Y:S01]  /*0500*/  LDS.U16 R20, [R8] ;  /* 0x0000000008147984 */ /* 0x000ea20000000400 */
[----:B-1----:R-:W-:Y:S02]  /*0510*/  IADD3 R23, PT, PT, R0, R21, RZ ;  /* 0x0000001500177210 */ /* 0x002fe40007ffe0ff */
[----:B--2---:R-:W-:Y:S02]  /*0520*/  PRMT R21, R20, 0x9910, RZ ;  /* 0x0000991014157816 */ /* 0x004fe400000000ff */
[----:B------:R-:W-:-:S04]  /*0530*/  PRMT R0, R23, 0x9910, RZ ;  /* 0x0000991017007816 */ /* 0x000fc800000000ff */
[----:B------:R-:W-:Y:S01]  /*0540*/  ISETP.GT.AND P1, PT, R21, R0, PT ;  /* 0x000000001500720c */ /* 0x000fe20003f24270 */
[----:B0-----:R-:W-:-:S04]  /*0550*/  IMAD.MOV.U32 R0, RZ, RZ, R12 ;  /* 0x000000ffff007224 */ /* 0x001fc800078e000c */
[----:B------:R-:W-:-:S08]  /*0560*/  IMAD R20, R13, R0, R19 ;  /* 0x000000000d147224 */ /* 0x000fd000078e0213 */
[----:B------:R-:W-:Y:S01]  /*0570*/  @P1 STS.U16 [R8], R23 ;  /* 0x0000001708001388 */ /* 0x000fe20000000400 */
[----:B------:R-:W-:Y:S06]  /*0580*/  BAR.SYNC.DEFER_BLOCKING 0x0 ;  /* 0x0000000000007b1d */ /* 0x000fec0000010000 */
[----:B------:R-:W-:Y:S04]  /*0590*/  LDS.U16 R21, [R20] ;  /* 0x0000000014157984 */ /* 0x000fe80000000400 */
[----:B------:R-:W0:Y:S04]  /*05a0*/  LDS.U16 R18, [R16+-0x2] ;  /* 0xfffffe0010127984 */ /* 0x000e280000000400 */
[----:B------:R-:W1:Y:S01]  /*05b0*/  LDS.U16 R22, [R8] ;  /* 0x0000000008167984 */ /* 0x000e620000000400 */
[----:B0-----:R-:W-:Y:S01]  /*05c0*/  IMAD.IADD R25, R18, 0x1, R21 ;  /* 0x0000000112197824 */ /* 0x001fe200078e0215 */
[----:B-1----:R-:W-:-:S04]  /*05d0*/  PRMT R21, R22, 0x9910, RZ ;  /* 0x0000991016157816 */ /* 0x002fc800000000ff */
[----:B------:R-:W-:-:S04]  /*05e0*/  PRMT R18, R25, 0x9910, RZ ;  /* 0x0000991019127816 */ /* 0x000fc800000000ff */
[----:B------:R-:W-:Y:S01]  /*05f0*/  ISETP.GT.AND P1, PT, R21, R18, PT ;  /* 0x000000121500720c */ /* 0x000fe20003f24270 */
[----:B------:R-:W-:-:S12]  /*0600*/  IMAD R21, R15, R0, R19 ;  /* 0x000000000f157224 */ /* 0x000fd800078e0213 */
[----:B------:R-:W-:Y:S01]  /*0610*/  @P1 STS.U16 [R8], R25 ;  /* 0x0000001908001388 */ /* 0x000fe20000000400 */
[----:B------:R-:W-:Y:S06]  /*0620*/  BAR.SYNC.DEFER_BLOCKING 0x0 ;  /* 0x0000000000007b1d */ /* 0x000fec0000010000 */
[----:B------:R-:W-:Y:S04]  /*0630*/  LDS.U16 R21, [R21] ;  /* 0x0000000015157984 */ /* 0x000fe80000000400 */
[----:B------:R-:W0:Y:S04]  /*0640*/  LDS.U16 R18, [R16] ;  /* 0x0000000010127984 */ /* 0x000e280000000400 */
[----:B------:R-:W1:Y:S01]  /*0650*/  LDS.U16 R20, [R8] ;  /* 0x0000000008147984 */ /* 0x000e620000000400 */
[----:B0-----:R-:W-:Y:S01]  /*0660*/  IMAD.IADD R27, R18, 0x1, R21 ;  /* 0x00000001121b7824 */ /* 0x001fe200078e0215 */
[----:B-1----:R-:W-:Y:S01]  /*0670*/  PRMT R23, R20, 0x9910, RZ ;  /* 0x0000991014177816 */ /* 0x002fe200000000ff */
[----:B------:R-:W-:-:S03]  /*0680*/  IMAD R20, R17, R0, R19 ;  /* 0x0000000011147224 */ /* 0x000fc600078e0213 */
[----:B------:R-:W-:Y:S01]  /*0690*/  PRMT R18, R27, 0x9910, RZ ;  /* 0x000099101b127816 */ /* 0x000fe200000000ff */
[----:B------:R-:W-:-:S03]  /*06a0*/  IMAD R19, R0, 0x8, R19 ;  /* 0x0000000800137824 */ /* 0x000fc600078e0213 */
[----:B------:R-:W-:-:S13]  /*06b0*/  ISETP.GT.AND P1, PT, R23, R18, PT ;  /* 0x000000121700720c */ /* 0x000fda0003f24270 */
[----:B------:R-:W-:Y:S01]  /*06c0*/  @P1 STS.U16 [R8], R27 ;  /* 0x0000001b08001388 */ /* 0x000fe20000000400 */
[----:B------:R-:W-:Y:S06]  /*06d0*/  BAR.SYNC.DEFER_BLOCKING 0x0 ;  /* 0x0000000000007b1d */ /* 0x000fec0000010000 */
[----:B------:R-:W-:Y:S04]  /*06e0*/  LDS.U16 R21, [R20] ;  /* 0x0000000014157984 */ /* 0x000fe80000000400 */
[----:B------:R0:W1:Y:S04]  /*06f0*/  LDS.U16 R18, [R16+0x2] ;  /* 0x0000020010127984 */ /* 0x0000680000000400 */
[----:B------:R-:W2:Y:S01]  /*0700*/  LDS.U16 R22, [R8] ;  /* 0x0000000008167984 */ /* 0x000ea20000000400 */
[----:B0-----:R-:W-:-:S02]  /*0710*/  VIADD R16, R16, 0x8 ;  /* 0x0000000810107836 */ /* 0x001fc40000000000 */
[----:B-1----:R-:W-:Y:S01]  /*0720*/  IMAD.IADD R23, R18, 0x1, R21 ;  /* 0x0000000112177824 */ /* 0x002fe200078e0215 */
[----:B--2---:R-:W-:-:S04]  /*0730*/  PRMT R21, R22, 0x9910, RZ ;  /* 0x0000991016157816 */ /* 0x004fc800000000ff */
[----:B------:R-:W-:-:S04]  /*0740*/  PRMT R18, R23, 0x9910, RZ ;  /* 0x0000991017127816 */ /* 0x000fc800000000ff */
[----:B------:R-:W-:-:S13]  /*0750*/  ISETP.GT.AND P1, PT, R21, R18, PT ;  /* 0x000000121500720c */ /* 0x000fda0003f24270 */
[----:B------:R1:W-:Y:S01]  /*0760*/  @P1 STS.U16 [R8], R23 ;  /* 0x0000001708001388 */ /* 0x0003e20000000400 */
[----:B------:R-:W-:Y:S01]  /*0770*/  BAR.SYNC.DEFER_BLOCKING 0x0 ;  /* 0x0000000000007b1d */ /* 0x000fe20000010000 */
[----:B------:R-:W-:-:S13]  /*0780*/  ISETP.NE.AND P1, PT, R14, RZ, PT ;  /* 0x000000ff0e00720c */ /* 0x000fda0003f25270 */
[----:B-1----:R-:W-:Y:S05]  /*0790*/  @P1 BRA `(.L_x_8) ;  /* 0xfffffffc00481947 */ /* 0x002fea000383ffff */
.L_x_7:
[----:B------:R-:W-:Y:S05]  /*07a0*/  @!P0 BRA `(.L_x_6) ;  /* 0x0000000000588947 */ /* 0x000fea0003800000 */
[----:B------:R-:W0:Y:S01]  /*07b0*/  LDC R13, c[0x0][0x39c] ;  /* 0x0000e700ff0d7b82 */ /* 0x000e220000000800 */
[-C--:B------:R-:W-:Y:S02]  /*07c0*/  IMAD R5, R11, R0.reuse, R4 ;  /* 0x000000000b057224 */ /* 0x080fe400078e0204 */
[----:B------:R-:W-:Y:S02]  /*07d0*/  IMAD R0, R7, R0, R11 ;  /* 0x0000000007007224 */ /* 0x000fe400078e020b */
[----:B------:R-:W-:Y:S02]  /*07e0*/  IMAD R5, R6, 0x2, R5 ;  /* 0x0000000206057824 */ /* 0x000fe400078e0205 */
[----:B------:R-:W-:Y:S01]  /*07f0*/  IMAD.MOV R10, RZ, RZ, -R10 ;  /* 0x000000ffff0a7224 */ /* 0x000fe200078e0a0a */
[----:B------:R-:W-:Y:S02]  /*0800*/  LEA R0, R0, R9, 0x1 ;  /* 0x0000000900007211 */ /* 0x000fe400078e08ff */
[----:B------:R-:W-:-:S03]  /*0810*/  LEA R4, R5, UR4, 0x1 ;  /* 0x0000000405047c11 */ /* 0x000fc6000f8e08ff */
[----:B------:R-:W-:-:S07]  /*0820*/  VIADD R0, R0, UR4 ;  /* 0x0000000400007c36 */ /* 0x000fce0008000000 */
.L_x_9:
[----:B------:R1:W-:Y:S01]  /*0830*/  LDS.U16 R5, [R0] ;  /* 0x0000000000057984 */ /* 0x0003e20000000400 */
[----:B------:R-:W-:-:S03]  /*0840*/  IADD3 R10, PT, PT, R10, 0x1, RZ ;  /* 0x000000010a0a7810 */ /* 0x000fc60007ffe0ff */
[----:B------:R0:W2:Y:S04]  /*0850*/  LDS.U16 R6, [R4] ;  /* 0x0000000004067984 */ /* 0x0000a80000000400 */
[----:B------:R-:W3:Y:S01]  /*0860*/  LDS.U16 R7, [R8] ;  /* 0x0000000008077984 */ /* 0x000ee20000000400 */
[----:B-1----:R-:W-:Y:S02]  /*0870*/  VIADD R0, R0, 0x2 ;  /* 0x0000000200007836 */ /* 0x002fe40000000000 */
[----:B0-----:R-:W-:Y:S02]  /*0880*/  IMAD R4, R13, 0x2, R4 ;  /* 0x000000020d047824 */ /* 0x001fe400078e0204 */
[----:B--2---:R-:W-:Y:S01]  /*0890*/  IMAD.IADD R9, R5, 0x1, R6 ;  /* 0x0000000105097824 */ /* 0x004fe200078e0206 */
[----:B---3--:R-:W-:-:S04]  /*08a0*/  PRMT R6, R7, 0x9910, RZ ;  /* 0x0000991007067816 */ /* 0x008fc800000000ff */
[----:B------:R-:W-:-:S04]  /*08b0*/  PRMT R5, R9, 0x9910, RZ ;  /* 0x0000991009057816 */ /* 0x000fc800000000ff */
[----:B------:R-:W-:-:S13]  /*08c0*/  ISETP.GT.AND P0, PT, R6, R5, PT ;  /* 0x000000050600720c */ /* 0x000fda0003f04270 */
[----:B------:R1:W-:Y:S01]  /*08d0*/  @P0 STS.U16 [R8], R9 ;  /* 0x0000000908000388 */ /* 0x0003e20000000400 */
[----:B------:R-:W-:Y:S01]  /*08e0*/  BAR.SYNC.DEFER_BLOCKING 0x0 ;  /* 0x0000000000007b1d */ /* 0x000fe20000010000 */
[----:B------:R-:W-:-:S13]  /*08f0*/  ISETP.NE.AND P0, PT, R10, RZ, PT ;  /* 0x000000ff0a00720c */ /* 0x000fda0003f05270 */
[----:B-1----:R-:W-:Y:S05]  /*0900*/  @P0 BRA `(.L_x_9) ;  /* 0xfffffffc00c80947 */ /* 0x002fea000383ffff */
.L_x_6:
[----:B------:R-:W-:Y:S06]  /*0910*/  BAR.SYNC.DEFER_BLOCKING 0x0 ;  /* 0x0000000000007b1d */ /* 0x000fec0000010000 */
[----:B------:R-:W1:Y:S04]  /*0920*/  LDS.U16 R5, [R8] ;  /* 0x0000000008057984 */ /* 0x000e680000000400 */
[----:B-1----:R-:W-:Y:S01]  /*0930*/  STG.E.U16 desc[UR6][R2.64], R5 ;  /* 0x0000000502007986 */ /* 0x002fe2000c101506 */
[----:B------:R-:W-:Y:S05]  /*0940*/  EXIT ;  /* 0x000000000000794d */ /* 0x000fea0003800000 */
.L_x_10:
        /* <DEDUP_REMOVED lines=11> */
.L_x_66:


//--------------------- .text._Z17blocked_FW_phase3Psxii --------------------------
	.section	.text._Z17blocked_FW_phase3Psxii,"ax",@progbits
	.align	128
        .global         _Z17blocked_FW_phase3Psxii
        .type           _Z17blocked_FW_phase3Psxii,@function
        .size           _Z17blocked_FW_phase3Psxii,(.L_x_67 - _Z17blocked_FW_phase3Psxii)
        .other          _Z17blocked_FW_phase3Psxii,@"STO_CUDA_ENTRY STV_DEFAULT"
_Z17blocked_FW_phase3Psxii:
.text._Z17blocked_FW_phase3Psxii:
        /* <DEDUP_REMOVED lines=9> */
[----:B------:R-:W-:Y:S01]  /*0090*/  IMAD.MOV.U32 R5, RZ, RZ, RZ ;  /* 0x000000ffff057224 */ /* 0x000fe200078e00ff */
[----:B------:R-:W0:Y:S01]  /*00a0*/  S2R R4, SR_TID.X ;  /* 0x0000000000047919 */ /* 0x000e220000002100 */
[----:B------:R-:W0:Y:S01]  /*00b0*/  LDCU.128 UR8, c[0x0][0x380] ;  /* 0x00007000ff0877ac */ /* 0x000e220008000c00 */
[----:B-1----:R-:W-:Y:S01]  /*00c0*/  IMAD.U32 R0, RZ, RZ, UR6 ;  /* 0x00000006ff007e24 */ /* 0x002fe2000f8e00ff */
[----:B------:R-:W1:Y:S03]  /*00d0*/  LDCU.64 UR6, c[0x0][0x358] ;  /* 0x00006b00ff0677ac */ /* 0x000e660008000a00 */
[----:B------:R-:W-:Y:S02]  /*00e0*/  IMAD R3, R0, UR5, RZ ;  /* 0x0000000500037c24 */ /* 0x000fe4000f8e02ff */
[----:B------:R-:W-:-:S02]  /*00f0*/  IMAD R17, R17, R0, RZ ;  /* 0x0000000011117224 */ /* 0x000fc400078e02ff */
[----:B------:R-:W-:-:S05]  /*0100*/  IMAD R15, R0, UR4, RZ ;  /* 0x00000004000f7c24 */ /* 0x000fca000f8e02ff */
[----:B------:R-:W-:Y:S01]  /*0110*/  SHF.R.S32.HI R6, RZ, 0x1f, R15 ;  /* 0x0000001fff067819 */ /* 0x000fe2000001140f */
[----:B0-----:R-:W-:-:S04]  /*0120*/  IMAD.WIDE.U32 R8, R7, UR10, R4 ;  /* 0x0000000a07087c25 */ /* 0x001fc8000f8e0004 */
[----:B------:R-:W-:Y:S01]  /*0130*/  IMAD R9, R7, UR11, R9 ;  /* 0x0000000b07097c24 */ /* 0x000fe2000f8e0209 */
[-C--:B------:R-:W-:Y:S01]  /*0140*/  IADD3 R2, P0, PT, R3, R8.reuse, RZ ;  /* 0x0000000803027210 */ /* 0x080fe20007f1e0ff */
[----:B------:R-:W-:Y:S01]  /*0150*/  IMAD R6, R6, UR10, RZ ;  /* 0x0000000a06067c24 */ /* 0x000fe2000f8e02ff */
[----:B------:R-:W-:Y:S02]  /*0160*/  IADD3 R10, P1, PT, R17, R8, RZ ;  /* 0x00000008110a7210 */ /* 0x000fe40007f3e0ff */
[----:B------:R-:W-:Y:S02]  /*0170*/  SHF.R.S32.HI R8, RZ, 0x1f, R17 ;  /* 0x0000001fff087819 */ /* 0x000fe40000011411 */
[----:B------:R-:W-:-:S03]  /*0180*/  LEA.HI.X.SX32 R3, R3, R9, 0x1, P0 ;  /* 0x0000000903037211 */ /* 0x000fc600000f0eff */
[C---:B------:R-:W-:Y:S02]  /*0190*/  IMAD.X R11, R8.reuse, 0x1, R9, P1 ;  /* 0x00000001080b7824 */ /* 0x040fe400008e0609 */
[----:B------:R-:W-:Y:S02]  /*01a0*/  IMAD R14, R8, UR10, RZ ;  /* 0x0000000a080e7c24 */ /* 0x000fe4000f8e02ff */
[----:B------:R-:W-:-:S04]  /*01b0*/  IMAD.WIDE.U32 R10, R15, UR10, R10 ;  /* 0x0000000a0f0a7c25 */ /* 0x000fc8000f8e000a */
[----:B------:R-:W-:Y:S01]  /*01c0*/  IMAD.WIDE.U32 R8, R15, UR10, R2 ;  /* 0x0000000a0f087c25 */ /* 0x000fe2000f8e0002 */
[----:B------:R-:W-:-:S03]  /*01d0*/  LEA R16, P1, R10, UR8, 0x1 ;  /* 0x000000080a107c11 */ /* 0x000fc6000f8208ff */
[----:B------:R-:W-:Y:S02]  /*01e0*/  IMAD R15, R15, UR11, R6 ;  /* 0x0000000b0f0f7c24 */ /* 0x000fe4000f8e0206 */
[----:B------:R-:W-:Y:S01]  /*01f0*/  IMAD.WIDE.U32 R12, R17, UR10, R2 ;  /* 0x0000000a110c7c25 */ /* 0x000fe2000f8e0002 */
[----:B------:R-:W-:-:S03]  /*0200*/  LEA R2, P0, R8, UR8, 0x1 ;  /* 0x0000000808027c11 */ /* 0x000fc6000f8008ff */
[----:B------:R-:W-:Y:S01]  /*0210*/  IMAD R17, R17, UR11, R14 ;  /* 0x0000000b11117c24 */ /* 0x000fe2000f8e020e */
[----:B------:R-:W-:Y:S01]  /*0220*/  LEA R14, P2, R12, UR8, 0x1 ;  /* 0x000000080c0e7c11 */ /* 0x000fe2000f8408ff */
[----:B------:R-:W-:Y:S02]  /*0230*/  IMAD.IADD R3, R15, 0x1, R11 ;  /* 0x000000010f037824 */ /* 0x000fe400078e020b */
[----:B------:R-:W-:Y:S01]  /*0240*/  IMAD.IADD R11, R9, 0x1, R15 ;  /* 0x00000001090b7824 */ /* 0x000fe200078e020f */
[----:B------:R-:W-:Y:S02]  /*0250*/  IADD3 R9, PT, PT, R13, R17, RZ ;  /* 0x000000110d097210 */ /* 0x000fe40007ffe0ff */
[----:B------:R-:W-:Y:S02]  /*0260*/  LEA.HI.X R17, R10, UR9, R3, 0x1, P1 ;  /* 0x000000090a117c11 */ /* 0x000fe400088f0c03 */
[----:B------:R-:W-:Y:S02]  /*0270*/  LEA.HI.X R3, R8, UR9, R11, 0x1, P0 ;  /* 0x0000000908037c11 */ /* 0x000fe400080f0c0b */
[----:B------:R-:W-:Y:S01]  /*0280*/  LEA.HI.X R15, R12, UR9, R9, 0x1, P2 ;  /* 0x000000090c0f7c11 */ /* 0x000fe200090f0c09 */
[----:B-1----:R-:W2:Y:S04]  /*0290*/  LDG.E.U16 R16, desc[UR6][R16.64] ;  /* 0x0000000610107981 */ /* 0x002ea8000c1e1500 */
[----:B------:R-:W3:Y:S04]  /*02a0*/  LDG.E.U16 R11, desc[UR6][R2.64] ;  /* 0x00000006020b7981 */ /* 0x000ee8000c1e1500 */
[----:B------:R-:W4:Y:S01]  /*02b0*/  LDG.E.U16 R14, desc[UR6][R14.64] ;  /* 0x000000060e0e7981 */ /* 0x000f22000c1e1500 */
[----:B------:R-:W0:Y:S01]  /*02c0*/  S2UR UR5, SR_CgaCtaId ;  /* 0x00000000000579c3 */ /* 0x000e220000008800 */
[----:B------:R-:W-:Y:S01]  /*02d0*/  UMOV UR4, 0x400 ;  /* 0x0000040000047882 */ /* 0x000fe20000000000 */
[----:B------:R-:W-:-:S02]  /*02e0*/  IMAD R8, R7, R0, R4 ;  /* 0x0000000007087224 */ /* 0x000fc400078e0204 */
[C---:B------:R-:W-:Y:S01]  /*02f0*/  IMAD R6, R0.reuse, R0, RZ ;  /* 0x0000000000067224 */ /* 0x040fe200078e02ff */
[----:B------:R-:W-:-:S03]  /*0300*/  ISETP.GE.AND P0, PT, R0, 0x1, PT ;  /* 0x000000010000780c */ /* 0x000fc60003f06270 */
[----:B------:R-:W-:Y:S01]  /*0310*/  IMAD.SHL.U32 R9, R6, 0x2, RZ ;  /* 0x0000000206097824 */ /* 0x000fe200078e00ff */
[----:B0-----:R-:W-:-:S06]  /*0320*/  ULEA UR4, UR5, UR4, 0x18 ;  /* 0x0000000405047291 */ /* 0x001fcc000f8ec0ff */
[----:B------:R-:W-:-:S05]  /*0330*/  LEA R8, R8, UR4, 0x1 ;  /* 0x0000000408087c11 */ /* 0x000fca000f8e08ff */
[----:B------:R-:W-:-:S04]  /*0340*/  IMAD.IADD R10, R9, 0x1, R8 ;  /* 0x00000001090a7824 */ /* 0x000fc800078e0208 */
[----:B------:R-:W-:Y:S01]  /*0350*/  IMAD.IADD R13, R9, 0x1, R10 ;  /* 0x00000001090d7824 */ /* 0x000fe200078e020a */
[----:B---3--:R0:W-:Y:S04]  /*0360*/  STS.U16 [R8], R11 ;  /* 0x0000000b08007388 */ /* 0x0081e80000000400 */
[----:B--2---:R0:W-:Y:S04]  /*0370*/  STS.U16 [R10], R16 ;  /* 0x000000100a007388 */ /* 0x0041e80000000400 */
[----:B----4-:R0:W-:Y:S01]  /*0380*/  STS.U16 [R13], R14 ;  /* 0x0000000e0d007388 */ /* 0x0101e20000000400 */
[----:B------:R-:W-:Y:S06]  /*0390*/  BAR.SYNC.DEFER_BLOCKING 0x0 ;  /* 0x0000000000007b1d */ /* 0x000fec0000010000 */
[----:B------:R-:W-:Y:S05]  /*03a0*/  @!P0 BRA `(.L_x_11) ;  /* 0x0000000400548947 */ /* 0x000fea0003800000 */
[C---:B------:R-:W-:Y:S01]  /*03b0*/  ISETP.GE.U32.AND P1, PT, R0.reuse, 0x4, PT ;  /* 0x000000040000780c */ /* 0x040fe20003f26070 */
[----:B0-----:R-:W-:Y:S01]  /*03c0*/  IMAD.MOV.U32 R11, RZ, RZ, RZ ;  /* 0x000000ffff0b7224 */ /* 0x001fe200078e00ff */
[----:B------:R-:W-:-:S04]  /*03d0*/  LOP3.LUT R10, R0, 0x3, RZ, 0xc0, !PT ;  /* 0x00000003000a7812 */ /* 0x000fc800078ec0ff */
        /* <DEDUP_REMOVED lines=13> */
.L_x_13:
        /* <DEDUP_REMOVED lines=46> */
.L_x_12:
        /* <DEDUP_REMOVED lines=9> */
.L_x_14:
        /* <DEDUP_REMOVED lines=14> */
.L_x_11:
[----:B------:R-:W-:Y:S06]  /*0900*/  BAR.SYNC.DEFER_BLOCKING 0x0 ;  /* 0x0000000000007b1d */ /* 0x000fec0000010000 */
[----:B------:R-:W1:Y:S04]  /*0910*/  LDS.U16 R5, [R8] ;  /* 0x0000000008057984 */ /* 0x000e680000000400 */
[----:B-1----:R-:W-:Y:S01]  /*0920*/  STG.E.U16 desc[UR6][R2.64], R5 ;  /* 0x0000000502007986 */ /* 0x002fe2000c101506 */
[----:B------:R-:W-:Y:S05]  /*0930*/  EXIT ;  /* 0x000000000000794d */ /* 0x000fea0003800000 */
.L_x_15:
        /* <DEDUP_REMOVED lines=12> */
.L_x_67:


//--------------------- .text._Z28blocked_FW_phase2_vectorizedPsxii --------------------------
	.section	.text._Z28blocked_FW_phase2_vectorizedPsxii,"ax",@progbits
	.align	128
        .global         _Z28blocked_FW_phase2_vectorizedPsxii
        .type           _Z28blocked_FW_phase2_vectorizedPsxii,@function
        .size           _Z28blocked_FW_phase2_vectorizedPsxii,(.L_x_68 - _Z28blocked_FW_phase2_vectorizedPsxii)
        .other          _Z28blocked_FW_phase2_vectorizedPsxii,@"STO_CUDA_ENTRY STV_DEFAULT"
_Z28blocked_FW_phase2_vectorizedPsxii:
.text._Z28blocked_FW_phase2_vectorizedPsxii:
[----:B------:R-:W-:Y:S08]  /*0000*/  LDC R1, c[0x0][0x37c] ;  /* 0x0000df00ff017b82 */ /* 0x000ff00000000800 */
[----:B------:R-:W0:Y:S08]  /*0010*/  S2UR UR6, SR_CTAID.X ;  /* 0x00000000000679c3 */ /* 0x000e300000002500 */
[----:B------:R-:W0:Y:S02]  /*0020*/  LDC R22, c[0x0][0x390] ;  /* 0x0000e400ff167b82 */ /* 0x000e240000000800 */
[----:B0-----:R-:W-:-:S13]  /*0030*/  ISETP.NE.AND P0, PT, R22, UR6, PT ;  /* 0x0000000616007c0c */ /* 0x001fda000bf05270 */
[----:B------:R-:W-:Y:S05]  /*0040*/  @!P0 EXIT ;  /* 0x000000000000894d */ /* 0x000fea0003800000 */
[----:B------:R-:W0:Y:S01]  /*0050*/  S2R R3, SR_TID.Y ;  /* 0x0000000000037919 */ /* 0x000e220000002200 */
[----:B------:R-:W1:Y:S01]  /*0060*/  LDCU UR10, c[0x0][0x394] ;  /* 0x00007280ff0a77ac */ /* 0x000e620008000800 */
[----:B------:R-:W2:Y:S01]  /*0070*/  LDC.64 R4, c[0x0][0x388] ;  /* 0x0000e200ff047b82 */ /* 0x000ea20000000a00 */
[----:B------:R-:W3:Y:S01]  /*0080*/  S2R R0, SR_TID.X ;  /* 0x0000000000007919 */ /* 0x000ee20000002100 */
[----:B------:R-:W4:Y:S06]  /*0090*/  LDCU.64 UR8, c[0x0][0x358] ;  /* 0x00006b00ff0877ac */ /* 0x000f2c0008000a00 */
[----:B------:R-:W5:Y:S01]  /*00a0*/  LDC.64 R8, c[0x0][0x380] ;  /* 0x0000e000ff087b82 */ /* 0x000f620000000a00 */
[----:B-1----:R-:W-:Y:S01]  /*00b0*/  IMAD R22, R22, UR10, RZ ;  /* 0x0000000a16167c24 */ /* 0x002fe2000f8e02ff */
[----:B------:R-:W-:-:S04]  /*00c0*/  UIMAD UR6, UR6, UR10, URZ ;  /* 0x0000000a060672a4 */ /* 0x000fc8000f8e02ff */
[----:B------:R-:W-:Y:S01]  /*00d0*/  SHF.R.S32.HI R23, RZ, 0x1f, R22 ;  /* 0x0000001fff177819 */ /* 0x000fe20000011416 */
[----:B------:R-:W-:-:S04]  /*00e0*/  USHF.R.S32.HI UR4, URZ, 0x1f, UR6 ;  /* 0x0000001fff047899 */ /* 0x000fc80008011406 */
[-C--:B--2---:R-:W-:Y:S02]  /*00f0*/  IMAD R14, R23, R4.reuse, RZ ;  /* 0x00000004170e7224 */ /* 0x084fe400078e02ff */
[----:B------:R-:W-:Y:S02]  /*0100*/  IMAD R12, R4, UR4, RZ ;  /* 0x00000004040c7c24 */ /* 0x000fe4000f8e02ff */
[C---:B0-----:R-:W-:Y:S02]  /*0110*/  IMAD R2, R3.reuse, R5, RZ ;  /* 0x0000000503027224 */ /* 0x041fe400078e02ff */
[----:B------:R-:W-:-:S04]  /*0120*/  IMAD.WIDE.U32 R6, R3, R4, R22 ;  /* 0x0000000403067225 */ /* 0x000fc800078e0016 */
[----:B------:R-:W-:Y:S02]  /*0130*/  IMAD.IADD R11, R7, 0x1, R2 ;  /* 0x00000001070b7824 */ /* 0x000fe400078e0202 */
[----:B------:R-:W-:Y:S02]  /*0140*/  IMAD.MOV.U32 R10, RZ, RZ, R6 ;  /* 0x000000ffff0a7224 */ /* 0x000fe400078e0006 */
[----:B------:R-:W-:Y:S02]  /*0150*/  IMAD R13, R5, UR6, R12 ;  /* 0x00000006050d7c24 */ /* 0x000fe4000f8e020c */
[----:B------:R-:W-:-:S04]  /*0160*/  IMAD.WIDE.U32 R6, R4, UR6, R10 ;  /* 0x0000000604067c25 */ /* 0x000fc8000f8e000a */
[----:B------:R-:W-:Y:S01]  /*0170*/  IMAD R5, R22, R5, R14 ;  /* 0x0000000516057224 */ /* 0x000fe200078e020e */
[----:B-----5:R-:W-:Y:S01]  /*0180*/  LEA R26, P0, R6, R8, 0x1 ;  /* 0x00000008061a7211 */ /* 0x020fe200078008ff */
[----:B------:R-:W-:-:S04]  /*0190*/  IMAD.WIDE.U32 R10, R22, R4, R10 ;  /* 0x00000004160a7225 */ /* 0x000fc800078e000a */
[----:B------:R-:W-:Y:S01]  /*01a0*/  IMAD.IADD R12, R7, 0x1, R13 ;  /* 0x00000001070c7824 */ /* 0x000fe200078e020d */
[----:B------:R-:W-:Y:S01]  /*01b0*/  LEA R24, P1, R10, R8, 0x1 ;  /* 0x000000080a187211 */ /* 0x000fe200078208ff */
[----:B------:R-:W-:-:S03]  /*01c0*/  IMAD.IADD R7, R11, 0x1, R5 ;  /* 0x000000010b077824 */ /* 0x000fc600078e0205 */
[-C--:B------:R-:W-:Y:S02]  /*01d0*/  LEA.HI.X R27, R6, R9.reuse, R12, 0x1, P0 ;  /* 0x00000009061b7211 */ /* 0x080fe400000f0c0c */
[----:B------:R-:W-:Y:S01]  /*01e0*/  LEA.HI.X R25, R10, R9, R7, 0x1, P1 ;  /* 0x000000090a197211 */ /* 0x000fe200008f0c07 */
[----:B---3--:R-:W-:-:S04]  /*01f0*/  IMAD.WIDE.U32 R26, R0, 0x8, R26 ;  /* 0x00000008001a7825 */ /* 0x008fc800078e001a */
[----:B------:R-:W-:Y:S01]  /*0200*/  IMAD.WIDE.U32 R24, R0, 0x8, R24 ;  /* 0x0000000800187825 */ /* 0x000fe200078e0018 */
[----:B----4-:R-:W2:Y:S04]  /*0210*/  LDG.E.64 R14, desc[UR8][R26.64] ;  /* 0x000000081a0e7981 */ /* 0x010ea8000c1e1b00 */
[----:B------:R-:W3:Y:S01]  /*0220*/  LDG.E.64 R10, desc[UR8][R24.64] ;  /* 0x00000008180a7981 */ /* 0x000ee2000c1e1b00 */
[----:B------:R-:W-:Y:S01]  /*0230*/  UIMAD UR4, UR10, UR10, URZ ;  /* 0x0000000a0a0472a4 */ /* 0x000fe2000f8e02ff */
[----:B------:R-:W-:Y:S01]  /*0240*/  MOV R13, 0x400 ;  /* 0x00000400000d7802 */ /* 0x000fe20000000f00 */
[----:B------:R-:W-:Y:S01]  /*0250*/  IMAD R3, R3, UR10, RZ ;  /* 0x0000000a03037c24 */ /* 0x000fe2000f8e02ff */
[----:B------:R-:W0:Y:S01]  /*0260*/  S2R R6, SR_CgaCtaId ;  /* 0x0000000000067919 */ /* 0x000e220000008800 */
[----:B------:R-:W-:-:S02]  /*0270*/  USHF.L.U32 UR5, UR4, 0x3, URZ ;  /* 0x0000000304057899 */ /* 0x000fc400080006ff */
[----:B------:R-:W-:Y:S01]  /*0280*/  IMAD.IADD R12, R3, 0x1, R0 ;  /* 0x00000001030c7824 */ /* 0x000fe200078e0200 */
[----:B------:R-:W-:Y:S02]  /*0290*/  UISETP.GE.AND UP0, UPT, UR10, 0x1, UPT ;  /* 0x000000010a00788c */ /* 0x000fe4000bf06270 */
[----:B------:R-:W-:Y:S01]  /*02a0*/  UIADD3 UR4, UPT, UPT, UR10, -0x1, URZ ;  /* 0xffffffff0a047890 */ /* 0x000fe2000fffe0ff */
[----:B0-----:R-:W-:-:S05]  /*02b0*/  LEA R13, R6, R13, 0x18 ;  /* 0x0000000d060d7211 */ /* 0x001fca00078ec0ff */
[----:B------:R-:W-:Y:S02]  /*02c0*/  VIADD R6, R13, UR5 ;  /* 0x000000050d067c36 */ /* 0x000fe40008000000 */
[C---:B------:R-:W-:Y:S02]  /*02d0*/  IMAD R7, R12.reuse, 0x8, R13 ;  /* 0x000000080c077824 */ /* 0x040fe400078e020d */
[----:B------:R-:W-:-:S03]  /*02e0*/  IMAD R12, R12, 0x8, R6 ;  /* 0x000000080c0c7824 */ /* 0x000fc600078e0206 */
[----:B--2---:R0:W-:Y:S04]  /*02f0*/  STS.64 [R7], R14 ;  /* 0x0000000e07007388 */ /* 0x0041e80000000a00 */
[----:B---3--:R0:W-:Y:S01]  /*0300*/  STS.64 [R12], R10 ;  /* 0x0000000a0c007388 */ /* 0x0081e20000000a00 */
[----:B------:R-:W-:Y:S06]  /*0310*/  BAR.SYNC.DEFER_BLOCKING 0x0 ;  /* 0x0000000000007b1d */ /* 0x000fec0000010000 */
[----:B------:R-:W-:Y:S05]  /*0320*/  BRA.U !UP0, `(.L_x_16) ;  /* 0x0000001908007547 */ /* 0x000fea000b800000 */
[----:B------:R-:W-:-:S03]  /*0330*/  UISETP.GE.U32.AND UP1, UPT, UR4, 0x7, UPT ;  /* 0x000000070400788c */ /* 0x000fc6000bf26070 */
[----:B------:R-:W-:-:S06]  /*0340*/  UMOV UR4, URZ ;  /* 0x000000ff00047c82 */ /* 0x000fcc0008000000 */
[----:B------:R-:W-:Y:S05]  /*0350*/  BRA.U !UP1, `(.L_x_17) ;  /* 0x0000000909d07547 */ /* 0x000fea000b800000 */
[----:B0-----:R-:W-:Y:S01]  /*0360*/  LEA R10, R0, UR5, 0x3 ;  /* 0x00000005000a7c11 */ /* 0x001fe2000f8e18ff */
[----:B------:R-:W-:Y:S01]  /*0370*/  IMAD R18, R3, 0x8, R13 ;  /* 0x0000000803127824 */ /* 0x000fe200078e020d */
[----:B------:R-:W-:-:S03]  /*0380*/  ULOP3.LUT UR4, UR10, 0x7ffffff8, URZ, 0xc0, !UPT ;  /* 0x7ffffff80a047892 */ /* 0x000fc6000f8ec0ff */
[----:B------:R-:W-:Y:S01]  /*0390*/  IMAD.IADD R19, R13, 0x1, R10 ;  /* 0x000000010d137824 */ /* 0x000fe200078e020a */
[----:B------:R-:W-:Y:S01]  /*03a0*/  UIADD3 UR4, UPT, UPT, -UR4, URZ, URZ ;  /* 0x000000ff04047290 */ /* 0x000fe2000fffe1ff */
[----:B------:R-:W-:-:S11]  /*03b0*/  VIADD R18, R18, 0x8 ;  /* 0x0000000812127836 */ /* 0x000fd60000000000 */
.L_x_18:
[----:B------:R-:W-:Y:S01]  /*03c0*/  LDS.U16 R21, [R18+-0x8] ;  /* 0xfffff80012157984 */ /* 0x000fe20000000400 */
[----:B------:R-:W-:Y:S01]  /*03d0*/  IMAD.U32 R28, RZ, RZ, UR10 ;  /* 0x0000000aff1c7e24 */ /* 0x000fe2000f8e00ff */
[----:B------:R-:W-:Y:S02]  /*03e0*/  UIADD3 UR4, UPT, UPT, UR4, 0x8, URZ ;  /* 0x0000000804047890 */ /* 0x000fe4000fffe0ff */
[----:B0-----:R0:W1:Y:S01]  /*03f0*/  LDS.64 R14, [R19] ;  /* 0x00000000130e7984 */ /* 0x0010620000000a00 */
[C-C-:B------:R-:W-:Y:S01]  /*0400*/  IMAD R29, R28.reuse, 0x8, R19.reuse ;  /* 0x000000081c1d7824 */ /* 0x140fe200078e0213 */
[----:B------:R-:W-:Y:S02]  /*0410*/  UISETP.NE.AND UP1, UPT, UR4, URZ, UPT ;  /* 0x000000ff0400728c */ /* 0x000fe4000bf25270 */
[----:B------:R-:W2:Y:S01]  /*0420*/  LDS.64 R16, [R7] ;  /* 0x0000000007107984 */ /* 0x000ea20000000a00 */
[----:B0-----:R-:W-:Y:S02]  /*0430*/  IMAD R19, R28, 0x40, R19 ;  /* 0x000000401c137824 */ /* 0x001fe400078e0213 */
[C-C-:B-1----:R-:W-:Y:S01]  /*0440*/  IMAD.IADD R10, R21.reuse, 0x1, R14.reuse ;  /* 0x00000001150a7824 */ /* 0x142fe200078e020e */
[----:B------:R-:W-:Y:S01]  /*0450*/  PRMT R14, R14, 0x7632, R14 ;  /* 0x000076320e0e7816 */ /* 0x000fe2000000000e */
[----:B------:R-:W-:Y:S01]  /*0460*/  IMAD.IADD R12, R21, 0x1, R15 ;  /* 0x00000001150c7824 */ /* 0x000fe200078e020f */
[----:B--2---:R-:W-:-:S02]  /*0470*/  PRMT R11, R16, 0x7632, R11 ;  /* 0x00007632100b7816 */ /* 0x004fc4000000000b */
[----:B------:R-:W-:Y:S01]  /*0480*/  VIMNMX.S16x2 R20, PT, PT, R10, R16, PT ;  /* 0x000000100a147248 */ /* 0x000fe20003fe0300 */
[----:B------:R-:W-:Y:S01]  /*0490*/  IMAD.IADD R14, R14, 0x1, R21 ;  /* 0x000000010e0e7824 */ /* 0x000fe200078e0215 */
[----:B------:R-:W-:Y:S02]  /*04a0*/  PRMT R16, R15, 0x7632, R16 ;  /* 0x000076320f107816 */ /* 0x000fe40000000010 */
[C---:B------:R-:W-:Y:S02]  /*04b0*/  PRMT R10, R17.reuse, 0x7610, R10 ;  /* 0x00007610110a7816 */ /* 0x040fe4000000000a */
[----:B------:R-:W-:Y:S01]  /*04c0*/  PRMT R17, R17, 0x7632, R17 ;  /* 0x0000763211117816 */ /* 0x000fe20000000011 */
[----:B------:R-:W-:Y:S01]  /*04d0*/  IMAD.IADD R16, R16, 0x1, R21 ;  /* 0x0000000110107824 */ /* 0x000fe200078e0215 */
[----:B------:R-:W-:Y:S02]  /*04e0*/  VIMNMX.S16x2 R21, PT, PT, R12, R10, PT ;  /* 0x0000000a0c157248 */ /* 0x000fe40003fe0300 */
[----:B------:R-:W-:-:S02]  /*04f0*/  VIMNMX.S16x2 R10, PT, PT, R14, R11, PT ;  /* 0x0000000b0e0a7248 */ /* 0x000fc40003fe0300 */
[----:B------:R-:W-:Y:S02]  /*0500*/  VIMNMX.S16x2 R16, PT, PT, R16, R17, PT ;  /* 0x0000001110107248 */ /* 0x000fe40003fe0300 */
[----:B------:R-:W-:Y:S02]  /*0510*/  PRMT R20, R20, 0x5410, R10 ;  /* 0x0000541014147816 */ /* 0x000fe4000000000a */
[----:B------:R-:W-:-:S05]  /*0520*/  PRMT R21, R21, 0x5410, R16 ;  /* 0x0000541015157816 */ /* 0x000fca0000000010 */
[----:B------:R-:W-:Y:S01]  /*0530*/  STS.64 [R7], R20 ;  /* 0x0000001407007388 */ /* 0x000fe20000000a00 */
[----:B------:R-:W-:Y:S06]  /*0540*/  BAR.SYNC.DEFER_BLOCKING 0x0 ;  /* 0x0000000000007b1d */ /* 0x000fec0000010000 */
[----:B------:R-:W-:Y:S04]  /*0550*/  LDS.U16 R20, [R18+-0x6] ;  /* 0xfffffa0012147984 */ /* 0x000fe80000000400 */
[----:B------:R0:W1:Y:S04]  /*0560*/  LDS.64 R14, [R29] ;  /* 0x000000001d0e7984 */ /* 0x0000680000000a00 */
[----:B------:R-:W2:Y:S01]  /*0570*/  LDS.64 R16, [R7] ;  /* 0x0000000007107984 */ /* 0x000ea20000000a00 */
[----:B0-----:R-:W-:-:S02]  /*0580*/  IMAD R29, R28, 0x8, R29 ;  /* 0x000000081c1d7824 */ /* 0x001fc400078e021d */
[----:B-1----:R-:W-:Y:S01]  /*0590*/  IMAD.IADD R10, R20, 0x1, R14 ;  /* 0x00000001140a7824 */ /* 0x002fe200078e020e */
[----:B------:R-:W-:Y:S02]  /*05a0*/  PRMT R12, R14, 0x7632, R12 ;  /* 0x000076320e0c7816 */ /* 0x000fe4000000000c */
[----:B------:R-:W-:Y:S02]  /*05b0*/  PRMT R14, R15, 0x7632, R14 ;  /* 0x000076320f0e7816 */ /* 0x000fe4000000000e */
[----:B--2---:R-:W-:Y:S01]  /*05c0*/  VIMNMX.S16x2 R11, PT, PT, R10, R16, PT ;  /* 0x000000100a0b7248 */ /* 0x004fe20003fe0300 */
[----:B------:R-:W-:Y:S01]  /*05d0*/  IMAD.IADD R10, R20, 0x1, R15 ;  /* 0x00000001140a7824 */ /* 0x000fe200078e020f */
[----:B------:R-:W-:Y:S01]  /*05e0*/  PRMT R21, R16, 0x7632, R21 ;  /* 0x0000763210157816 */ /* 0x000fe20000000015 */
[----:B------:R-:W-:Y:S01]  /*05f0*/  IMAD.IADD R12, R12, 0x1, R20 ;  /* 0x000000010c0c7824 */ /* 0x000fe200078e0214 */
[C---:B------:R-:W-:Y:S01]  /*0600*/  PRMT R16, R17.reuse, 0x7610, R16 ;  /* 0x0000761011107816 */ /* 0x040fe20000000010 */
[----:B------:R-:W-:Y:S01]  /*0610*/  IMAD.IADD R14, R14, 0x1, R20 ;  /* 0x000000010e0e7824 */ /* 0x000fe200078e0214 */
[----:B------:R-:W-:-:S02]  /*0620*/  PRMT R17, R17, 0x7632, R17 ;  /* 0x0000763211117816 */ /* 0x000fc40000000011 */
[----:B------:R-:W-:Y:S02]  /*0630*/  VIMNMX.S16x2 R10, PT, PT, R10, R16, PT ;  /* 0x000000100a0a7248 */ /* 0x000fe40003fe0300 */
[----:B------:R-:W-:Y:S02]  /*0640*/  VIMNMX.S16x2 R12, PT, PT, R12, R21, PT ;  /* 0x000000150c0c7248 */ /* 0x000fe40003fe0300 */
        /* <DEDUP_REMOVED lines=47> */
[----:B------:R-:W-:Y:S04]  /*0940*/  LDS.U16 R20, [R18] ;  /* 0x0000000012147984 */ /* 0x000fe80000000400 */
        /* <DEDUP_REMOVED lines=20> */
[----:B------:R-:W-:Y:S04]  /*0a90*/  LDS.U16 R20, [R18+0x2] ;  /* 0x0000020012147984 */ /* 0x000fe80000000400 */
        /* <DEDUP_REMOVED lines=21> */
[----:B------:R-:W0:Y:S04]  /*0bf0*/  LDS.64 R14, [R29] ;  /* 0x000000001d0e7984 */ /* 0x000e280000000a00 */
[----:B------:R-:W1:Y:S01]  /*0c00*/  LDS.64 R16, [R7] ;  /* 0x0000000007107984 */ /* 0x000e620000000a00 */
[----:B0-----:R-:W-:Y:S01]  /*0c10*/  IMAD.IADD R10, R20, 0x1, R14 ;  /* 0x00000001140a7824 */ /* 0x001fe200078e020e */
[----:B------:R-:W-:-:S02]  /*0c20*/  PRMT R12, R14, 0x7632, R12 ;  /* 0x000076320e0c7816 */ /* 0x000fc4000000000c */
[----:B------:R-:W-:Y:S02]  /*0c30*/  PRMT R14, R15, 0x7632, R14 ;  /* 0x000076320f0e7816 */ /* 0x000fe4000000000e */
[----:B-1----:R-:W-:Y:S01]  /*0c40*/  VIMNMX.S16x2 R11, PT, PT, R10, R16, PT ;  /* 0x000000100a0b7248 */ /* 0x002fe20003fe0300 */
[----:B------:R-:W-:Y:S01]  /*0c50*/  IMAD.IADD R10, R20, 0x1, R15 ;  /* 0x00000001140a7824 */ /* 0x000fe200078e020f */
[----:B------:R-:W-:Y:S01]  /*0c60*/  PRMT R21, R16, 0x7632, R21 ;  /* 0x0000763210157816 */ /* 0x000fe20000000015 */
[----:B------:R-:W-:Y:S01]  /*0c70*/  IMAD.IADD R12, R12, 0x1, R20 ;  /* 0x000000010c0c7824 */ /* 0x000fe200078e0214 */
[C---:B------:R-:W-:Y:S01]  /*0c80*/  PRMT R16, R17.reuse, 0x7610, R16 ;  /* 0x0000761011107816 */ /* 0x040fe20000000010 */
[----:B------:R-:W-:Y:S01]  /*0c90*/  IMAD.IADD R14, R14, 0x1, R20 ;  /* 0x000000010e0e7824 */ /* 0x000fe200078e0214 */
[----:B------:R-:W-:Y:S01]  /*0ca0*/  PRMT R17, R17, 0x7632, R17 ;  /* 0x0000763211117816 */ /* 0x000fe20000000011 */
[----:B------:R-:W-:Y:S01]  /*0cb0*/  IMAD R15, R28, 0x8, R29 ;  /* 0x000000081c0f7824 */ /* 0x000fe200078e021d */
[----:B------:R-:W-:-:S02]  /*0cc0*/  VIMNMX.S16x2 R10, PT, PT, R10, R16, PT ;  /* 0x000000100a0a7248 */ /* 0x000fc40003fe0300 */
[----:B------:R-:W-:Y:S02]  /*0cd0*/  VIMNMX.S16x2 R12, PT, PT, R12, R21, PT ;  /* 0x000000150c0c7248 */ /* 0x000fe40003fe0300 */
[----:B------:R-:W-:Y:S02]  /*0ce0*/  VIMNMX.S16x2 R14, PT, PT, R14, R17, PT ;  /* 0x000000110e0e7248 */ /* 0x000fe40003fe0300 */
[----:B------:R-:W-:Y:S02]  /*0cf0*/  PRMT R20, R11, 0x5410, R12 ;  /* 0x000054100b147816 */ /* 0x000fe4000000000c */
[----:B------:R-:W-:-:S05]  /*0d00*/  PRMT R21, R10, 0x5410, R14 ;  /* 0x000054100a157816 */ /* 0x000fca000000000e */
[----:B------:R-:W-:Y:S01]  /*0d10*/  STS.64 [R7], R20 ;  /* 0x0000001407007388 */ /* 0x000fe20000000a00 */
[----:B------:R-:W-:Y:S06]  /*0d20*/  BAR.SYNC.DEFER_BLOCKING 0x0 ;  /* 0x0000000000007b1d */ /* 0x000fec0000010000 */
[----:B------:R0:W-:Y:S04]  /*0d30*/  LDS.U16 R29, [R18+0x6] ;  /* 0x00000600121d7984 */ /* 0x0001e80000000400 */
[----:B------:R-:W1:Y:S04]  /*0d40*/  LDS.64 R14, [R15] ;  /* 0x000000000f0e7984 */ /* 0x000e680000000a00 */
[----:B------:R-:W2:Y:S01]  /*0d50*/  LDS.64 R16, [R7] ;  /* 0x0000000007107984 */ /* 0x000ea20000000a00 */
[----:B0-----:R-:W-:-:S02]  /*0d60*/  VIADD R18, R18, 0x10 ;  /* 0x0000001012127836 */ /* 0x001fc40000000000 */
[----:B-1----:R-:W-:Y:S01]  /*0d70*/  IMAD.IADD R10, R29, 0x1, R14 ;  /* 0x000000011d0a7824 */ /* 0x002fe200078e020e */
[----:B------:R-:W-:Y:S02]  /*0d80*/  PRMT R12, R14, 0x7632, R12 ;  /* 0x000076320e0c7816 */ /* 0x000fe4000000000c */
[----:B------:R-:W-:Y:S02]  /*0d90*/  PRMT R14, R15, 0x7632, R14 ;  /* 0x000076320f0e7816 */ /* 0x000fe4000000000e */
[----:B--2---:R-:W-:Y:S01]  /*0da0*/  VIMNMX.S16x2 R11, PT, PT, R10, R16, PT ;  /* 0x000000100a0b7248 */ /* 0x004fe20003fe0300 */
[----:B------:R-:W-:Y:S01]  /*0db0*/  IMAD.IADD R10, R29, 0x1, R15 ;  /* 0x000000011d0a7824 */ /* 0x000fe200078e020f */
[----:B------:R-:W-:Y:S01]  /*0dc0*/  PRMT R20, R16, 0x7632, R20 ;  /* 0x0000763210147816 */ /* 0x000fe20000000014 */
[--C-:B------:R-:W-:Y:S01]  /*0dd0*/  IMAD.IADD R12, R12, 0x1, R29.reuse ;  /* 0x000000010c0c7824 */ /* 0x100fe200078e021d */
        /* <DEDUP_REMOVED lines=8> */
[----:B------:R0:W-:Y:S01]  /*0e60*/  STS.64 [R7], R10 ;  /* 0x0000000a07007388 */ /* 0x0001e20000000a00 */
[----:B------:R-:W-:Y:S06]  /*0e70*/  BAR.SYNC.DEFER_BLOCKING 0x0 ;  /* 0x0000000000007b1d */ /* 0x000fec0000010000 */
[----:B------:R-:W-:Y:S05]  /*0e80*/  BRA.U UP1, `(.L_x_18) ;  /* 0xfffffff5014c7547 */ /* 0x000fea000b83ffff */
[----:B------:R-:W-:-:S12]  /*0e90*/  ULOP3.LUT UR4, UR10, 0x7ffffff8, URZ, 0xc0, !UPT ;  /* 0x7ffffff80a047892 */ /* 0x000fd8000f8ec0ff */
.L_x_17:
[----:B------:R-:W-:-:S09]  /*0ea0*/  ULOP3.LUT UP1, UR5, UR10, 0x7, URZ, 0xc0, !UPT ;  /* 0x000000070a057892 */ /* 0x000fd2000f82c0ff */
[----:B------:R-:W-:Y:S05]  /*0eb0*/  BRA.U !UP1, `(.L_x_16) ;  /* 0x0000000d091c7547 */ /* 0x000fea000b800000 */
[----:B------:R-:W-:Y:S02]  /*0ec0*/  UISETP.GE.U32.AND UP1, UPT, UR5, 0x4, UPT ;  /* 0x000000040500788c */ /* 0x000fe4000bf26070 */
[----:B------:R-:W-:-:S07]  /*0ed0*/  ULOP3.LUT UP2, UR7, UR10, 0x3, URZ, 0xc0, !UPT ;  /* 0x000000030a077892 */ /* 0x000fce000f84c0ff */
[----:B------:R-:W-:Y:S05]  /*0ee0*/  BRA.U !UP1, `(.L_x_19) ;  /* 0x0000000509a87547 */ /* 0x000fea000b800000 */
[----:B0-----:R-:W-:Y:S01]  /*0ef0*/  IMAD.U32 R10, RZ, RZ, UR4 ;  /* 0x00000004ff0a7e24 */ /* 0x001fe2000f8e00ff */
[----:B------:R-:W0:Y:S01]  /*0f00*/  LDS.64 R14, [R7] ;  /* 0x00000000070e7984 */ /* 0x000e220000000a00 */
[----:B------:R-:W-:Y:S01]  /*0f10*/  IMAD.U32 R19, RZ, RZ, UR10 ;  /* 0x0000000aff137e24 */ /* 0x000fe2000f8e00ff */
[----:B------:R-:W-:Y:S02]  /*0f20*/  UIADD3 UR5, UPT, UPT, UR4, 0x1, URZ ;  /* 0x0000000104057890 */ /* 0x000fe4000fffe0ff */
[----:B------:R-:W-:Y:S01]  /*0f30*/  LEA.HI R10, R10, R3, RZ, 0x1e ;  /* 0x000000030a0a7211 */ /* 0x000fe200078ff0ff */
[----:B------:R-:W-:-:S04]  /*0f40*/  IMAD R11, R19, UR4, R0 ;  /* 0x00000004130b7c24 */ /* 0x000fc8000f8e0200 */
[----:B------:R-:W-:Y:S02]  /*0f50*/  IMAD R17, R10, 0x8, R13 ;  /* 0x000000080a117824 */ /* 0x000fe400078e020d */
[----:B------:R-:W-:-:S04]  /*0f60*/  IMAD R18, R11, 0x8, R6 ;  /* 0x000000080b127824 */ /* 0x000fc800078e0206 */
[----:B------:R-:W-:Y:S04]  /*0f70*/  LDS.U16 R17, [R17] ;  /* 0x0000000011117984 */ /* 0x000fe80000000400 */
[----:B------:R1:W2:Y:S02]  /*0f80*/  LDS.64 R10, [R18] ;  /* 0x00000000120a7984 */ /* 0x0002a40000000a00 */
[----:B-1----:R-:W-:Y:S01]  /*0f90*/  IMAD R18, R19, 0x8, R18 ;  /* 0x0000000813127824 */ /* 0x002fe200078e0212 */
[----:B0-----:R-:W-:Y:S01]  /*0fa0*/  PRMT R16, R15, 0x7632, R16 ;  /* 0x000076320f107816 */ /* 0x001fe20000000010 */
[--C-:B--2---:R-:W-:Y:S01]  /*0fb0*/  IMAD.IADD R12, R17, 0x1, R10.reuse ;  /* 0x00000001110c7824 */ /* 0x104fe200078e020a */
[----:B------:R-:W-:-:S04]  /*0fc0*/  PRMT R10, R15, 0x7610, R10 ;  /* 0x000076100f0a7816 */ /* 0x000fc8000000000a */
[----:B------:R-:W-:Y:S01]  /*0fd0*/  VIMNMX.S16x2 R15, PT, PT, R12, R14, PT ;  /* 0x0000000e0c0f7248 */ /* 0x000fe20003fe0300 */
[----:B------:R-:W-:Y:S01]  /*0fe0*/  IMAD.IADD R12, R17, 0x1, R11 ;  /* 0x00000001110c7824 */ /* 0x000fe200078e020b */
[----:B------:R-:W-:Y:S02]  /*0ff0*/  PRMT R20, R10, 0x7632, R20 ;  /* 0x000076320a147816 */ /* 0x000fe40000000014 */
[----:B------:R-:W-:Y:S02]  /*1000*/  PRMT R14, R14, 0x7632, R14 ;  /* 0x000076320e0e7816 */ /* 0x000fe4000000000e */
[----:B------:R-:W-:Y:S01]  /*1010*/  VIMNMX.S16x2 R21, PT, PT, R12, R10, PT ;  /* 0x0000000a0c157248 */ /* 0x000fe20003fe0300 */
[----:B------:R-:W-:Y:S01]  /*1020*/  IMAD.IADD R10, R20, 0x1, R17 ;  /* 0x00000001140a7824 */ /* 0x000fe200078e0211 */
[----:B------:R-:W-:Y:S01]  /*1030*/  PRMT R12, R11, 0x7632, R12 ;  /* 0x000076320b0c7816 */ /* 0x000fe2000000000c */
[----:B------:R-:W-:Y:S01]  /*1040*/  IMAD.U32 R20, RZ, RZ, UR5 ;  /* 0x00000005ff147e24 */ /* 0x000fe2000f8e00ff */
[----:B------:R-:W-:-:S02]  /*1050*/  USHF.L.U32 UR5, UR5, 0x1, URZ ;  /* 0x0000000105057899 */ /* 0x000fc400080006ff */
[----:B------:R-:W-:Y:S01]  /*1060*/  VIMNMX.S16x2 R10, PT, PT, R10, R14, PT ;  /* 0x0000000e0a0a7248 */ /* 0x000fe20003fe0300 */
[----:B------:R-:W-:Y:S01]  /*1070*/  IMAD.IADD R12, R12, 0x1, R17 ;  /* 0x000000010c0c7824 */ /* 0x000fe200078e0211 */
[----:B------:R-:W-:Y:S01]  /*1080*/  LEA.HI R14, R20, R3, RZ, 0x1e ;  /* 0x00000003140e7211 */ /* 0x000fe200078ff0ff */
[----:B------:R-:W-:Y:S01]  /*1090*/  ULOP3.LUT UR5, UR5, 0x6, URZ, 0xc0, !UPT ;  /* 0x0000000605057892 */ /* 0x000fe2000f8ec0ff */
[----:B------:R-:W-:Y:S02]  /*10a0*/  PRMT R20, R15, 0x5410, R10 ;  /* 0x000054100f147816 */ /* 0x000fe4000000000a */
[----:B------:R-:W-:Y:S01]  /*10b0*/  VIMNMX.S16x2 R12, PT, PT, R12, R16, PT ;  /* 0x000000100c0c7248 */ /* 0x000fe20003fe0300 */
[----:B------:R-:W-:-:S03]  /*10c0*/  IMAD R28, R14, 0x8, R13 ;  /* 0x000000080e1c7824 */ /* 0x000fc600078e020d */
        /* <DEDUP_REMOVED lines=12> */
[----:B--2---:R-:W-:Y:S01]  /*1190*/  IMAD.IADD R10, R28, 0x1, R14 ;  /* 0x000000011c0a7824 */ /* 0x004fe200078e020e */
[----:B------:R-:W-:Y:S02]  /*11a0*/  PRMT R12, R14, 0x7632, R12 ;  /* 0x000076320e0c7816 */ /* 0x000fe4000000000c */
[----:B------:R-:W-:Y:S02]  /*11b0*/  PRMT R14, R15, 0x7632, R14 ;  /* 0x000076320f0e7816 */ /* 0x000fe4000000000e */
[----:B0-----:R-:W-:Y:S01]  /*11c0*/  VIMNMX.S16x2 R11, PT, PT, R10, R16, PT ;  /* 0x000000100a0b7248 */ /* 0x001fe20003fe0300 */
        /* <DEDUP_REMOVED lines=9> */
[----:B------:R-:W-:Y:S02]  /*1260*/  LEA.HI R10, R20, R3, RZ, 0x1e ;  /* 0x00000003140a7211 */ /* 0x000fe400078ff0ff */
[----:B------:R-:W-:Y:S02]  /*1270*/  PRMT R20, R11, 0x5410, R12 ;  /* 0x000054100b147816 */ /* 0x000fe4000000000c */
[----:B------:R-:W-:Y:S01]  /*1280*/  PRMT R21, R21, 0x5410, R14 ;  /* 0x0000541015157816 */ /* 0x000fe2000000000e */
[----:B------:R-:W-:-:S04]  /*1290*/  IMAD R28, R10, 0x8, R13 ;  /* 0x000000080a1c7824 */ /* 0x000fc800078e020d */
[----:B------:R0:W-:Y:S01]  /*12a0*/  STS.64 [R7], R20 ;  /* 0x0000001407007388 */ /* 0x0001e20000000a00 */
[----:B------:R-:W-:Y:S01]  /*12b0*/  BAR.SYNC.DEFER_BLOCKING 0x0 ;  /* 0x0000000000007b1d */ /* 0x000fe20000010000 */
[----:B0-----:R-:W-:Y:S01]  /*12c0*/  IMAD.U32 R20, RZ, RZ, UR5 ;  /* 0x00000005ff147e24 */ /* 0x001fe2000f8e00ff */
[----:B------:R-:W-:-:S04]  /*12d0*/  USHF.L.U32 UR5, UR5, 0x1, URZ ;  /* 0x0000000105057899 */ /* 0x000fc800080006ff */
[----:B------:R-:W-:Y:S01]  /*12e0*/  ULOP3.LUT UR5, UR5, 0x6, URZ, 0xc0, !UPT ;  /* 0x0000000605057892 */ /* 0x000fe2000f8ec0ff */
[----:B------:R-:W-:Y:S04]  /*12f0*/  LDS.U16 R28, [R28+0x4] ;  /* 0x000004001c1c7984 */ /* 0x000fe80000000400 */
[----:B------:R-:W0:Y:S04]  /*1300*/  LDS.64 R14, [R18] ;  /* 0x00000000120e7984 */ /* 0x000e280000000a00 */
[----:B------:R-:W1:Y:S01]  /*1310*/  LDS.64 R16, [R7] ;  /* 0x0000000007107984 */ /* 0x000e620000000a00 */
[----:B0-----:R-:W-:Y:S01]  /*1320*/  IMAD.IADD R10, R28, 0x1, R14 ;  /* 0x000000011c0a7824 */ /* 0x001fe200078e020e */
[----:B------:R-:W-:-:S02]  /*1330*/  PRMT R21, R15, 0x7632, R21 ;  /* 0x000076320f157816 */ /* 0x000fc40000000015 */
[C---:B-1----:R-:W-:Y:S02]  /*1340*/  PRMT R14, R17.reuse, 0x7632, R14 ;  /* 0x00007632110e7816 */ /* 0x042fe4000000000e */
[----:B------:R-:W-:Y:S01]  /*1350*/  VIMNMX.S16x2 R11, PT, PT, R10, R16, PT ;  /* 0x000000100a0b7248 */ /* 0x000fe20003fe0300 */
[----:B------:R-:W-:Y:S01]  /*1360*/  IMAD.IADD R10, R28, 0x1, R15 ;  /* 0x000000011c0a7824 */ /* 0x000fe200078e020f */
[----:B------:R-:W-:Y:S02]  /*1370*/  PRMT R12, R17, 0x7610, R12 ;  /* 0x00007610110c7816 */ /* 0x000fe4000000000c */
[----:B------:R-:W-:Y:S02]  /*1380*/  PRMT R17, R14, 0x7632, R17 ;  /* 0x000076320e117816 */ /* 0x000fe40000000011 */
[----:B------:R-:W-:Y:S01]  /*1390*/  VIMNMX.S16x2 R15, PT, PT, R10, R12, PT ;  /* 0x0000000c0a0f7248 */ /* 0x000fe20003fe0300 */
[----:B------:R-:W-:Y:S01]  /*13a0*/  IMAD.IADD R12, R21, 0x1, R28 ;  /* 0x00000001150c7824 */ /* 0x000fe200078e021c */
[----:B------:R-:W-:Y:S01]  /*13b0*/  PRMT R16, R16, 0x7632, R16 ;  /* 0x0000763210107816 */ /* 0x000fe20000000010 */
[----:B------:R-:W-:-:S03]  /*13c0*/  IMAD.IADD R10, R17, 0x1, R28 ;  /* 0x00000001110a7824 */ /* 0x000fc600078e021c */
[----:B------:R-:W-:Y:S02]  /*13d0*/  VIMNMX.S16x2 R12, PT, PT, R12, R14, PT ;  /* 0x0000000e0c0c7248 */ /* 0x000fe40003fe0300 */
[----:B------:R-:W-:Y:S02]  /*13e0*/  VIMNMX.S16x2 R10, PT, PT, R10, R16, PT ;  /* 0x000000100a0a7248 */ /* 0x000fe40003fe0300 */
[----:B------:R-:W-:Y:S02]  /*13f0*/  LEA.HI R16, R20, R3, RZ, 0x1e ;  /* 0x0000000314107211 */ /* 0x000fe400078ff0ff */
[----:B------:R-:W-:Y:S02]  /*1400*/  PRMT R20, R11, 0x5410, R10 ;  /* 0x000054100b147816 */ /* 0x000fe4000000000a */
[----:B------:R-:W-:Y:S01]  /*1410*/  PRMT R21, R15, 0x5410, R12 ;  /* 0x000054100f157816 */ /* 0x000fe2000000000c */
[----:B------:R-:W-:-:S04]  /*1420*/  IMAD R17, R16, 0x8, R13 ;  /* 0x0000000810117824 */ /* 0x000fc800078e020d */
        /* <DEDUP_REMOVED lines=22> */
.L_x_19:
[----:B------:R-:W-:Y:S05]  /*1590*/  BRA.U !UP2, `(.L_x_16) ;  /* 0x000000050a647547 */ /* 0x000fea000b800000 */
[----:B------:R-:W-:Y:S02]  /*15a0*/  UISETP.NE.AND UP1, UPT, UR7, 0x1, UPT ;  /* 0x000000010700788c */ /* 0x000fe4000bf25270 */
[----:B------:R-:W-:-:S04]  /*15b0*/  ULOP3.LUT UR5, UR10, 0x1, URZ, 0xc0, !UPT ;  /* 0x000000010a057892 */ /* 0x000fc8000f8ec0ff */
[----:B------:R-:W-:-:S03]  /*15c0*/  UISETP.NE.U32.AND UP2, UPT, UR5, 0x1, UPT ;  /* 0x000000010500788c */ /* 0x000fc6000bf45070 */
[----:B------:R-:W-:Y:S08]  /*15d0*/  BRA.U !UP1, `(.L_x_20) ;  /* 0x0000000109e07547 */ /* 0x000ff0000b800000 */
[----:B01----:R-:W-:Y:S01]  /*15e0*/  IMAD.U32 R10, RZ, RZ, UR4 ;  /* 0x00000004ff0a7e24 */ /* 0x003fe2000f8e00ff */
[----:B------:R-:W-:Y:S01]  /*15f0*/  USHF.L.U32 UR5, UR4, 0x1, URZ ;  /* 0x0000000104057899 */ /* 0x000fe200080006ff */
[----:B------:R-:W-:Y:S01]  /*1600*/  IMAD.U32 R19, RZ, RZ, UR10 ;  /* 0x0000000aff137e24 */ /* 0x000fe2000f8e00ff */
[----:B------:R-:W0:Y:S02]  /*1610*/  LDS.64 R16, [R7] ;  /* 0x0000000007107984 */ /* 0x000e240000000a00 */
[----:B------:R-:W-:Y:S01]  /*1620*/  LEA.HI R10, R10, R3, RZ, 0x1e ;  /* 0x000000030a0a7211 */ /* 0x000fe200078ff0ff */
[----:B------:R-:W-:Y:S01]  /*1630*/  ULOP3.LUT UR5, UR5, 0x6, URZ, 0xc0, !UPT ;  /* 0x0000000605057892 */ /* 0x000fe2000f8ec0ff */
[----:B------:R-:W-:-:S03]  /*1640*/  IMAD R11, R19, UR4, R0 ;  /* 0x00000004130b7c24 */ /* 0x000fc6000f8e0200 */
[----:B------:R-:W-:Y:S02]  /*1650*/  IMAD R20, R10, 0x8, R13 ;  /* 0x000000080a147824 */ /* 0x000fe400078e020d */
[----:B------:R-:W-:-:S04]  /*1660*/  IMAD R18, R11, 0x8, R6 ;  /* 0x000000080b127824 */ /* 0x000fc800078e0206 */
[----:B------:R-:W-:Y:S01]  /*1670*/  LDS.U16 R20, [R20+UR5] ;  /* 0x0000000514147984 */ /* 0x000fe20008000400 */
[----:B------:R-:W-:Y:S01]  /*1680*/  UIADD3 UR5, UPT, UPT, UR4, 0x1, URZ ;  /* 0x0000000104057890 */ /* 0x000fe2000fffe0ff */
[----:B------:R-:W-:Y:S01]  /*1690*/  IMAD R19, R19, 0x8, R18 ;  /* 0x0000000813137824 */ /* 0x000fe200078e0212 */
[----:B------:R-:W-:Y:S01]  /*16a0*/  UIADD3 UR4, UPT, UPT, UR4, 0x2, URZ ;  /* 0x0000000204047890 */ /* 0x000fe2000fffe0ff */
[----:B------:R-:W1:Y:S03]  /*16b0*/  LDS.64 R14, [R18] ;  /* 0x00000000120e7984 */ /* 0x000e660000000a00 */
[----:B------:R-:W-:Y:S01]  /*16c0*/  IMAD.U32 R28, RZ, RZ, UR5 ;  /* 0x00000005ff1c7e24 */ /* 0x000fe2000f8e00ff */
[----:B------:R-:W-:-:S04]  /*16d0*/  USHF.L.U32 UR5, UR5, 0x1, URZ ;  /* 0x0000000105057899 */ /* 0x000fc800080006ff */
[----:B------:R-:W-:Y:S01]  /*16e0*/  ULOP3.LUT UR5, UR5, 0x6, URZ, 0xc0, !UPT ;  /* 0x0000000605057892 */ /* 0x000fe2000f8ec0ff */
[C---:B0-----:R-:W-:Y:S01]  /*16f0*/  PRMT R12, R17.reuse, 0x7610, R12 ;  /* 0x00007610110c7816 */ /* 0x041fe2000000000c */
[--C-:B-1----:R-:W-:Y:S01]  /*1700*/  IMAD.IADD R10, R20, 0x1, R14.reuse ;  /* 0x00000001140a7824 */ /* 0x102fe200078e020e */
[----:B------:R-:W-:Y:S02]  /*1710*/  PRMT R14, R17, 0x7632, R14 ;  /* 0x00007632110e7816 */ /* 0x000fe4000000000e */
[----:B------:R-:W-:Y:S02]  /*1720*/  PRMT R21, R15, 0x7632, R21 ;  /* 0x000076320f157816 */ /* 0x000fe40000000015 */
[----:B------:R-:W-:Y:S01]  /*1730*/  VIMNMX.S16x2 R11, PT, PT, R10, R16, PT ;  /* 0x000000100a0b7248 */ /* 0x000fe20003fe0300 */
[----:B------:R-:W-:Y:S01]  /*1740*/  IMAD.IADD R10, R20, 0x1, R15 ;  /* 0x00000001140a7824 */ /* 0x000fe200078e020f */
[----:B------:R-:W-:Y:S02]  /*1750*/  PRMT R17, R14, 0x7632, R17 ;  /* 0x000076320e117816 */ /* 0x000fe40000000011 */
[----:B------:R-:W-:-:S02]  /*1760*/  PRMT R16, R16, 0x7632, R16 ;  /* 0x0000763210107816 */ /* 0x000fc40000000010 */
[----:B------:R-:W-:Y:S01]  /*1770*/  VIMNMX.S16x2 R15, PT, PT, R10, R12, PT ;  /* 0x0000000c0a0f7248 */ /* 0x000fe20003fe0300 */
[--C-:B------:R-:W-:Y:S02]  /*1780*/  IMAD.IADD R10, R17, 0x1, R20.reuse ;  /* 0x00000001110a7824 */ /* 0x100fe400078e0214 */
[----:B------:R-:W-:-:S03]  /*1790*/  IMAD.IADD R12, R21, 0x1, R20 ;  /* 0x00000001150c7824 */ /* 0x000fc600078e0214 */
[----:B------:R-:W-:Y:S02]  /*17a0*/  VIMNMX.S16x2 R10, PT, PT, R10, R16, PT ;  /* 0x000000100a0a7248 */ /* 0x000fe40003fe0300 */
[----:B------:R-:W-:Y:S02]  /*17b0*/  VIMNMX.S16x2 R12, PT, PT, R12, R14, PT ;  /* 0x0000000e0c0c7248 */ /* 0x000fe40003fe0300 */
[----:B------:R-:W-:Y:S02]  /*17c0*/  PRMT R20, R11, 0x5410, R10 ;  /* 0x000054100b147816 */ /* 0x000fe4000000000a */
[----:B------:R-:W-:Y:S02]  /*17d0*/  PRMT R21, R15, 0x5410, R12 ;  /* 0x000054100f157816 */ /* 0x000fe4000000000c */
[----:B------:R-:W-:-:S03]  /*17e0*/  LEA.HI R16, R28, R3, RZ, 0x1e ;  /* 0x000000031c107211 */ /* 0x000fc600078ff0ff */
[----:B------:R-:W-:Y:S02]  /*17f0*/  STS.64 [R7], R20 ;  /* 0x0000001407007388 */ /* 0x000fe40000000a00 */
[----:B------:R-:W-:Y:S01]  /*1800*/  IMAD R17, R16, 0x8, R13 ;  /* 0x0000000810117824 */ /* 0x000fe200078e020d */
        /* <DEDUP_REMOVED lines=21> */
.L_x_20:
[----:B------:R-:W-:Y:S05]  /*1960*/  BRA.U UP2, `(.L_x_16) ;  /* 0x0000000102707547 */ /* 0x000fea000b800000 */
[----:B012---:R-:W-:Y:S01]  /*1970*/  IMAD.U32 R11, RZ, RZ, UR10 ;  /* 0x0000000aff0b7e24 */ /* 0x007fe2000f8e00ff */
[----:B------:R-:W-:Y:S02]  /*1980*/  USHF.L.U32 UR5, UR4, 0x1, URZ ;  /* 0x0000000104057899 */ /* 0x000fe400080006ff */
[----:B------:R-:W-:Y:S02]  /*1990*/  IMAD.U32 R12, RZ, RZ, UR4 ;  /* 0x00000004ff0c7e24 */ /* 0x000fe4000f8e00ff */
[----:B------:R-:W-:Y:S01]  /*19a0*/  IMAD R11, R11, UR4, R0 ;  /* 0x000000040b0b7c24 */ /* 0x000fe2000f8e0200 */
[----:B------:R-:W-:Y:S02]  /*19b0*/  ULOP3.LUT UR5, UR5, 0x6, URZ, 0xc0, !UPT ;  /* 0x0000000605057892 */ /* 0x000fe4000f8ec0ff */
[----:B------:R-:W-:Y:S01]  /*19c0*/  LEA.HI R12, R12, R3, RZ, 0x1e ;  /* 0x000000030c0c7211 */ /* 0x000fe200078ff0ff */
[----:B------:R-:W-:Y:S02]  /*19d0*/  IMAD R15, R11, 0x8, R6 ;  /* 0x000000080b0f7824 */ /* 0x000fe400078e0206 */
[----:B------:R-:W0:Y:S02]  /*19e0*/  LDS.64 R10, [R7] ;  /* 0x00000000070a7984 */ /* 0x000e240000000a00 */
[----:B------:R-:W-:-:S02]  /*19f0*/  IMAD R19, R12, 0x8, R13 ;  /* 0x000000080c137824 */ /* 0x000fc400078e020d */
[----:B------:R-:W1:Y:S04]  /*1a00*/  LDS.64 R14, [R15] ;  /* 0x000000000f0e7984 */ /* 0x000e680000000a00 */
[----:B------:R-:W2:Y:S01]  /*1a10*/  LDS.U16 R19, [R19+UR5] ;  /* 0x0000000513137984 */ /* 0x000ea20008000400 */
[C---:B0-----:R-:W-:Y:S02]  /*1a20*/  PRMT R17, R11.reuse, 0x7632, R17 ;  /* 0x000076320b117816 */ /* 0x041fe40000000011 */
[----:B------:R-:W-:Y:S02]  /*1a30*/  PRMT R12, R11, 0x7610, R12 ;  /* 0x000076100b0c7816 */ /* 0x000fe4000000000c */
[----:B-1----:R-:W-:Y:S02]  /*1a40*/  PRMT R18, R14, 0x7632, R18 ;  /* 0x000076320e127816 */ /* 0x002fe40000000012 */
[----:B------:R-:W-:Y:S01]  /*1a50*/  PRMT R20, R15, 0x7632, R20 ;  /* 0x000076320f147816 */ /* 0x000fe20000000014 */
[C---:B--2---:R-:W-:Y:S01]  /*1a60*/  IMAD.IADD R14, R19.reuse, 0x1, R14 ;  /* 0x00000001130e7824 */ /* 0x044fe200078e020e */
[----:B------:R-:W-:Y:S01]  /*1a70*/  PRMT R11, R10, 0x7632, R11 ;  /* 0x000076320a0b7816 */ /* 0x000fe2000000000b */
[----:B------:R-:W-:-:S02]  /*1a80*/  IMAD.IADD R16, R19, 0x1, R15 ;  /* 0x0000000113107824 */ /* 0x000fc400078e020f */
[--C-:B------:R-:W-:Y:S01]  /*1a90*/  IMAD.IADD R18, R18, 0x1, R19.reuse ;  /* 0x0000000112127824 */ /* 0x100fe200078e0213 */
[----:B------:R-:W-:Y:S01]  /*1aa0*/  VIMNMX.S16x2 R14, PT, PT, R14, R10, PT ;  /* 0x0000000a0e0e7248 */ /* 0x000fe20003fe0300 */
[----:B------:R-:W-:Y:S01]  /*1ab0*/  IMAD.IADD R20, R20, 0x1, R19 ;  /* 0x0000000114147824 */ /* 0x000fe200078e0213 */
[----:B------:R-:W-:Y:S02]  /*1ac0*/  VIMNMX.S16x2 R15, PT, PT, R16, R12, PT ;  /* 0x0000000c100f7248 */ /* 0x000fe40003fe0300 */
[----:B------:R-:W-:Y:S02]  /*1ad0*/  VIMNMX.S16x2 R11, PT, PT, R18, R11, PT ;  /* 0x0000000b120b7248 */ /* 0x000fe40003fe0300 */
[----:B------:R-:W-:Y:S02]  /*1ae0*/  VIMNMX.S16x2 R17, PT, PT, R20, R17, PT ;  /* 0x0000001114117248 */ /* 0x000fe40003fe0300 */
[----:B------:R-:W-:Y:S02]  /*1af0*/  PRMT R14, R14, 0x5410, R11 ;  /* 0x000054100e0e7816 */ /* 0x000fe4000000000b */
[----:B------:R-:W-:-:S05]  /*1b00*/  PRMT R15, R15, 0x5410, R17 ;  /* 0x000054100f0f7816 */ /* 0x000fca0000000011 */
[----:B------:R3:W-:Y:S01]  /*1b10*/  STS.64 [R7], R14 ;  /* 0x0000000e07007388 */ /* 0x0007e20000000a00 */
[----:B------:R-:W-:Y:S06]  /*1b20*/  BAR.SYNC.DEFER_BLOCKING 0x0 ;  /* 0x0000000000007b1d */ /* 0x000fec0000010000 */
.L_x_16:
[----:B------:R-:W-:Y:S01]  /*1b30*/  BAR.SYNC.DEFER_BLOCKING 0x0 ;  /* 0x0000000000007b1d */ /* 0x000fe20000010000 */
[----:B------:R-:W-:-:S05]  /*1b40*/  USHF.R.S32.HI UR5, URZ, 0x1f, UR6 ;  /* 0x0000001fff057899 */ /* 0x000fca0008011406 */
[----:B------:R-:W-:Y:S01]  /*1b50*/  UMOV UR4, UR6 ;  /* 0x0000000600047c82 */ /* 0x000fe20008000000 */
[----:B------:R-:W3:Y:S01]  /*1b60*/  S2R R17, SR_TID.Y ;  /* 0x0000000000117919 */ /* 0x000ee20000002200 */
[----:B012---:R-:W0:Y:S01]  /*1b70*/  LDS.64 R10, [R7] ;  /* 0x00000000070a7984 */ /* 0x007e220000000a00 */
[----:B---3--:R-:W-:-:S04]  /*1b80*/  IMAD.WIDE.U32 R14, R17, R4, UR4 ;  /* 0x00000004110e7e25 */ /* 0x008fc8000f8e0004 */
[----:B------:R-:W-:Y:S02]  /*1b90*/  IMAD.IADD R15, R2, 0x1, R15 ;  /* 0x00000001020f7824 */ /* 0x000fe400078e020f */
[----:B------:R-:W-:-:S04]  /*1ba0*/  IMAD.WIDE.U32 R22, R22, R4, R14 ;  /* 0x0000000416167225 */ /* 0x000fc800078e000e */
[----:B------:R-:W-:Y:S01]  /*1bb0*/  IMAD.IADD R5, R5, 0x1, R23 ;  /* 0x0000000105057824 */ /* 0x000fe200078e0217 */
[----:B------:R-:W-:-:S04]  /*1bc0*/  LEA R4, P0, R22, R8, 0x1 ;  /* 0x0000000816047211 */ /* 0x000fc800078008ff */
[----:B------:R-:W-:-:S03]  /*1bd0*/  LEA.HI.X R5, R22, R9, R5, 0x1, P0 ;  /* 0x0000000916057211 */ /* 0x000fc600000f0c05 */
[----:B------:R-:W-:Y:S01]  /*1be0*/  IMAD.WIDE.U32 R4, R0, 0x8, R4 ;  /* 0x0000000800047825 */ /* 0x000fe200078e0004 */
[----:B0-----:R0:W-:Y:S04]  /*1bf0*/  STG.E.64 desc[UR8][R26.64], R10 ;  /* 0x0000000a1a007986 */ /* 0x0011e8000c101b08 */
[----:B------:R-:W2:Y:S04]  /*1c00*/  LDG.E.64 R8, desc[UR8][R4.64] ;  /* 0x0000000804087981 */ /* 0x000ea8000c1e1b00 */
[----:B------:R-:W3:Y:S01]  /*1c10*/  LDG.E.64 R24, desc[UR8][R24.64] ;  /* 0x0000000818187981 */ /* 0x000ee2000c1e1b00 */
[----:B------:R-:W-:-:S04]  /*1c20*/  IMAD.IADD R15, R3, 0x1, R0 ;  /* 0x00000001030f7824 */ /* 0x000fc800078e0200 */
[----:B------:R-:W-:Y:S01]  /*1c30*/  IMAD R15, R15, 0x8, R6 ;  /* 0x000000080f0f7824 */ /* 0x000fe200078e0206 */
[----:B--2---:R0:W-:Y:S04]  /*1c40*/  STS.64 [R7], R8 ;  /* 0x0000000807007388 */ /* 0x0041e80000000a00 */
[----:B---3--:R0:W-:Y:S01]  /*1c50*/  STS.64 [R15], R24 ;  /* 0x000000180f007388 */ /* 0x0081e20000000a00 */
[----:B------:R-:W-:Y:S06]  /*1c60*/  BAR.SYNC.DEFER_BLOCKING 0x0 ;  /* 0x0000000000007b1d */ /* 0x000fec0000010000 */
[----:B------:R-:W-:Y:S05]  /*1c70*/  BRA.U !UP0, `(.L_x_21) ;  /* 0x0000001908087547 */ /* 0x000fea000b800000 */
[----:B------:R-:W-:Y:S02]  /*1c80*/  UIADD3 UR4, UPT, UPT, UR10, -0x1, URZ ;  /* 0xffffffff0a047890 */ /* 0x000fe4000fffe0ff */
[----:B------:R-:W-:Y:S02]  /*1c90*/  ULOP3.LUT UR5, UR10, 0x7, URZ, 0xc0, !UPT ;  /* 0x000000070a057892 */ /* 0x000fe4000f8ec0ff */
[----:B------:R-:W-:Y:S02]  /*1ca0*/  UISETP.GE.U32.AND UP0, UPT, UR4, 0x7, UPT ;  /* 0x000000070400788c */ /* 0x000fe4000bf06070 */
[----:B------:R-:W-:Y:S01]  /*1cb0*/  UISETP.NE.AND UP1, UPT, UR5, URZ, UPT ;  /* 0x000000ff0500728c */ /* 0x000fe2000bf25270 */
[----:B------:R-:W-:-:S06]  /*1cc0*/  UMOV UR4, URZ ;  /* 0x000000ff00047c82 */ /* 0x000fcc0008000000 */
[----:B------:R-:W-:Y:S05]  /*1cd0*/  BRA.U !UP0, `(.L_x_22) ;  /* 0x0000000908cc7547 */ /* 0x000fea000b800000 */
[----:B------:R-:W-:Y:S01]  /*1ce0*/  USHF.L.U32 UR6, UR10, 0x3, URZ ;  /* 0x000000030a067899 */ /* 0x000fe200080006ff */
[----:B0-----:R-:W-:Y:S01]  /*1cf0*/  IMAD R8, R0, 0x8, R13 ;  /* 0x0000000800087824 */ /* 0x001fe200078e020d */
[----:B------:R-:W-:-:S04]  /*1d00*/  ULOP3.LUT UR4, UR10, 0x7ffffff8, URZ, 0xc0, !UPT ;  /* 0x7ffffff80a047892 */ /* 0x000fc8000f8ec0ff */
[----:B------:R-:W-:Y:S01]  /*1d10*/  LEA R2, R17, UR6, 0x3 ;  /* 0x0000000611027c11 */ /* 0x000fe2000f8e18ff */
[----:B------:R-:W-:-:S04]  /*1d20*/  UIADD3 UR7, UPT, UPT, -UR4, URZ, URZ ;  /* 0x000000ff04077290 */ /* 0x000fc8000fffe1ff */
[----:B------:R-:W-:-:S04]  /*1d30*/  IMAD R2, R2, UR10, R13 ;  /* 0x0000000a02027c24 */ /* 0x000fc8000f8e020d */
[----:B------:R-:W-:-:S07]  /*1d40*/  VIADD R2, R2, 0x8 ;  /* 0x0000000802027836 */ /* 0x000fce0000000000 */
.L_x_23:
[----:B------:R-:W0:Y:S01]  /*1d50*/  LDS.64 R14, [R8] ;  /* 0x00000000080e7984 */ /* 0x000e220000000a00 */
[----:B------:R-:W-:-:S03]  /*1d60*/  UIADD3 UR7, UPT, UPT, UR7, 0x8, URZ ;  /* 0x0000000807077890 */ /* 0x000fc6000fffe0ff */
[----:B-1----:R-:W1:Y:S01]  /*1d70*/  LDS.U16 R9, [R2+-0x8] ;  /* 0xfffff80002097984 */ /* 0x002e620000000400 */
        /* <DEDUP_REMOVED lines=20> */
[----:B------:R-:W1:Y:S04]  /*1ec0*/  LDS.U16 R9, [R2+-0x6] ;  /* 0xfffffa0002097984 */ /* 0x000e680000000400 */
[----:B------:R-:W2:Y:S01]  /*1ed0*/  LDS.64 R20, [R7] ;  /* 0x0000000007147984 */ /* 0x000ea20000000a00 */
[----:B0-----:R-:W-:-:S02]  /*1ee0*/  PRMT R16, R14, 0x7632, R16 ;  /* 0x000076320e107816 */ /* 0x001fc40000000010 */
[----:B------:R-:W-:Y:S01]  /*1ef0*/  PRMT R18, R15, 0x7632, R18 ;  /* 0x000076320f127816 */ /* 0x000fe20000000012 */
[C---:B-1----:R-:W-:Y:S02]  /*1f00*/  IMAD.IADD R12, R9.reuse, 0x1, R14 ;  /* 0x00000001090c7824 */ /* 0x042fe400078e020e */
[----:B------:R-:W-:Y:S02]  /*1f10*/  IMAD.IADD R14, R9, 0x1, R15 ;  /* 0x00000001090e7824 */ /* 0x000fe400078e020f */
[----:B------:R-:W-:Y:S01]  /*1f20*/  IMAD.IADD R16, R16, 0x1, R9 ;  /* 0x0000000110107824 */ /* 0x000fe200078e0209 */
[C---:B--2---:R-:W-:Y:S01]  /*1f30*/  PRMT R17, R21.reuse, 0x7632, R17 ;  /* 0x0000763215117816 */ /* 0x044fe20000000011 */
[----:B------:R-:W-:Y:S01]  /*1f40*/  IMAD.IADD R18, R18, 0x1, R9 ;  /* 0x0000000112127824 */ /* 0x000fe200078e0209 */
[----:B------:R-:W-:Y:S01]  /*1f50*/  PRMT R10, R21, 0x7610, R10 ;  /* 0x00007610150a7816 */ /* 0x000fe2000000000a */
[----:B------:R-:W-:Y:S01]  /*1f60*/  VIADD R9, R8, UR6 ;  /* 0x0000000608097c36 */ /* 0x000fe20008000000 */
[----:B------:R-:W-:-:S02]  /*1f70*/  PRMT R11, R20, 0x7632, R11 ;  /* 0x00007632140b7816 */ /* 0x000fc4000000000b */
[----:B------:R-:W-:Y:S02]  /*1f80*/  VIMNMX.S16x2 R12, PT, PT, R12, R20, PT ;  /* 0x000000140c0c7248 */ /* 0x000fe40003fe0300 */
[----:B------:R-:W-:Y:S02]  /*1f90*/  VIMNMX.S16x2 R10, PT, PT, R14, R10, PT ;  /* 0x0000000a0e0a7248 */ /* 0x000fe40003fe0300 */
[----:B------:R-:W-:Y:S02]  /*1fa0*/  VIMNMX.S16x2 R16, PT, PT, R16, R11, PT ;  /* 0x0000000b10107248 */ /* 0x000fe40003fe0300 */
[----:B------:R-:W-:Y:S02]  /*1fb0*/  VIMNMX.S16x2 R18, PT, PT, R18, R17, PT ;  /* 0x0000001112127248 */ /* 0x000fe40003fe0300 */
[----:B------:R-:W-:Y:S02]  /*1fc0*/  PRMT R22, R12, 0x5410, R16 ;  /* 0x000054100c167816 */ /* 0x000fe40000000010 */
[----:B------:R-:W-:-:S05]  /*1fd0*/  PRMT R23, R10, 0x5410, R18 ;  /* 0x000054100a177816 */ /* 0x000fca0000000012 */
[----:B------:R-:W-:Y:S01]  /*1fe0*/  STS.64 [R7], R22 ;  /* 0x0000001607007388 */ /* 0x000fe20000000a00 */
[----:B------:R-:W-:Y:S06]  /*1ff0*/  BAR.SYNC.DEFER_BLOCKING 0x0 ;  /* 0x0000000000007b1d */ /* 0x000fec0000010000 */
[----:B------:R0:W1:Y:S04]  /*2000*/  LDS.64 R14, [R9+UR6] ;  /* 0x00000006090e7984 */ /* 0x0000680008000a00 */
[----:B------:R-:W2:Y:S04]  /*2010*/  LDS.U16 R11, [R2+-0x4] ;  /* 0xfffffc00020b7984 */ /* 0x000ea80000000400 */
[----:B------:R-:W3:Y:S01]  /*2020*/  LDS.64 R20, [R7] ;  /* 0x0000000007147984 */ /* 0x000ee20000000a00 */
[----:B0-----:R-:W-:Y:S01]  /*2030*/  VIADD R9, R9, UR6 ;  /* 0x0000000609097c36 */ /* 0x001fe20008000000 */
[----:B-1----:R-:W-:-:S02]  /*2040*/  PRMT R16, R14, 0x7632, R16 ;  /* 0x000076320e107816 */ /* 0x002fc40000000010 */
[----:B------:R-:W-:Y:S01]  /*2050*/  PRMT R18, R15, 0x7632, R18 ;  /* 0x000076320f127816 */ /* 0x000fe20000000012 */
[C---:B--2---:R-:W-:Y:S02]  /*2060*/  IMAD.IADD R12, R11.reuse, 0x1, R14 ;  /* 0x000000010b0c7824 */ /* 0x044fe400078e020e */
[----:B------:R-:W-:Y:S02]  /*2070*/  IMAD.IADD R14, R11, 0x1, R15 ;  /* 0x000000010b0e7824 */ /* 0x000fe400078e020f */
[----:B------:R-:W-:Y:S01]  /*2080*/  IMAD.IADD R16, R16, 0x1, R11 ;  /* 0x0000000110107824 */ /* 0x000fe200078e020b */
[C---:B---3--:R-:W-:Y:S01]  /*2090*/  PRMT R19, R21.reuse, 0x7632, R19 ;  /* 0x0000763215137816 */ /* 0x048fe20000000013 */
        /* <DEDUP_REMOVED lines=33> */
[----:B------:R-:W2:Y:S04]  /*22b0*/  LDS.U16 R11, [R2] ;  /* 0x00000000020b7984 */ /* 0x000ea80000000400 */
        /* <DEDUP_REMOVED lines=20> */
[----:B------:R-:W2:Y:S04]  /*2400*/  LDS.U16 R11, [R2+0x2] ;  /* 0x00000200020b7984 */ /* 0x000ea80000000400 */
        /* <DEDUP_REMOVED lines=19> */
[----:B------:R-:W0:Y:S04]  /*2540*/  LDS.64 R14, [R9+UR6] ;  /* 0x00000006090e7984 */ /* 0x000e280008000a00 */
[----:B------:R-:W1:Y:S04]  /*2550*/  LDS.U16 R11, [R2+0x4] ;  /* 0x00000400020b7984 */ /* 0x000e680000000400 */
        /* <DEDUP_REMOVED lines=20> */
[----:B------:R1:W2:Y:S04]  /*26a0*/  LDS.U16 R9, [R2+0x6] ;  /* 0x0000060002097984 */ /* 0x0002a80000000400 */
[----:B------:R-:W3:Y:S01]  /*26b0*/  LDS.64 R20, [R7] ;  /* 0x0000000007147984 */ /* 0x000ee20000000a00 */
[----:B-1----:R-:W-:Y:S01]  /*26c0*/  VIADD R2, R2, 0x10 ;  /* 0x0000001002027836 */ /* 0x002fe20000000000 */
[----:B0-----:R-:W-:-:S02]  /*26d0*/  PRMT R16, R14, 0x7632, R16 ;  /* 0x000076320e107816 */ /* 0x001fc40000000010 */
[----:B------:R-:W-:Y:S01]  /*26e0*/  PRMT R18, R15, 0x7632, R18 ;  /* 0x000076320f127816 */ /* 0x000fe20000000012 */
[C---:B--2---:R-:W-:Y:S02]  /*26f0*/  IMAD.IADD R12, R9.reuse, 0x1, R14 ;  /* 0x00000001090c7824 */ /* 0x044fe400078e020e */
[----:B------:R-:W-:Y:S02]  /*2700*/  IMAD.IADD R14, R9, 0x1, R15 ;  /* 0x00000001090e7824 */ /* 0x000fe400078e020f */
[----:B------:R-:W-:Y:S01]  /*2710*/  IMAD.IADD R16, R16, 0x1, R9 ;  /* 0x0000000110107824 */ /* 0x000fe200078e0209 */
[C---:B---3--:R-:W-:Y:S01]  /*2720*/  PRMT R17, R21.reuse, 0x7632, R17 ;  /* 0x0000763215117816 */ /* 0x048fe20000000011 */
[----:B------:R-:W-:Y:S01]  /*2730*/  IMAD.IADD R18, R18, 0x1, R9 ;  /* 0x0000000112127824 */ /* 0x000fe200078e0209 */
[----:B------:R-:W-:Y:S01]  /*2740*/  PRMT R10, R21, 0x7610, R10 ;  /* 0x00007610150a7816 */ /* 0x000fe2000000000a */
[----:B------:R-:W-:Y:S01]  /*2750*/  IMAD.U32 R9, RZ, RZ, UR10 ;  /* 0x0000000aff097e24 */ /* 0x000fe2000f8e00ff */
[----:B------:R-:W-:-:S02]  /*2760*/  PRMT R11, R20, 0x7632, R11 ;  /* 0x00007632140b7816 */ /* 0x000fc4000000000b */
[----:B------:R-:W-:Y:S01]  /*2770*/  VIMNMX.S16x2 R12, PT, PT, R12, R20, PT ;  /* 0x000000140c0c7248 */ /* 0x000fe20003fe0300 */
[----:B------:R-:W-:Y:S01]  /*2780*/  IMAD R8, R9, 0x40, R8 ;  /* 0x0000004009087824 */ /* 0x000fe200078e0208 */
        /* <DEDUP_REMOVED lines=8> */
.L_x_22:
[----:B------:R-:W-:Y:S05]  /*2810*/  BRA.U !UP1, `(.L_x_21) ;  /* 0x0000000d09207547 */ /* 0x000fea000b800000 */
[----:B------:R-:W-:Y:S02]  /*2820*/  UISETP.GE.U32.AND UP0, UPT, UR5, 0x4, UPT ;  /* 0x000000040500788c */ /* 0x000fe4000bf06070 */
[----:B------:R-:W-:-:S04]  /*2830*/  ULOP3.LUT UR6, UR10, 0x3, URZ, 0xc0, !UPT ;  /* 0x000000030a067892 */ /* 0x000fc8000f8ec0ff */
[----:B------:R-:W-:-:S03]  /*2840*/  UISETP.NE.AND UP1, UPT, UR6, URZ, UPT ;  /* 0x000000ff0600728c */ /* 0x000fc6000bf25270 */
[----:B------:R-:W-:Y:S08]  /*2850*/  BRA.U !UP0, `(.L_x_24) ;  /* 0x0000000508a87547 */ /* 0x000ff0000b800000 */
[----:B------:R-:W-:Y:S01]  /*2860*/  IMAD.U32 R2, RZ, RZ, UR4 ;  /* 0x00000004ff027e24 */ /* 0x000fe2000f8e00ff */
[----:B0-----:R-:W0:Y:S01]  /*2870*/  LDS.64 R14, [R7] ;  /* 0x00000000070e7984 */ /* 0x001e220000000a00 */
[----:B------:R-:W-:Y:S01]  /*2880*/  IMAD.U32 R9, RZ, RZ, UR10 ;  /* 0x0000000aff097e24 */ /* 0x000fe2000f8e00ff */
[----:B------:R-:W-:Y:S02]  /*2890*/  UIADD3 UR5, UPT, UPT, UR4, 0x1, URZ ;  /* 0x0000000104057890 */ /* 0x000fe4000fffe0ff */
[----:B------:R-:W-:Y:S01]  /*28a0*/  LEA.HI R11, R2, R3, RZ, 0x1e ;  /* 0x00000003020b7211 */ /* 0x000fe200078ff0ff */
[----:B------:R-:W-:-:S04]  /*28b0*/  IMAD R12, R9, UR4, R0 ;  /* 0x00000004090c7c24 */ /* 0x000fc8000f8e0200 */
[----:B------:R-:W-:Y:S02]  /*28c0*/  IMAD R11, R11, 0x8, R6 ;  /* 0x000000080b0b7824 */ /* 0x000fe400078e0206 */
[----:B------:R-:W-:-:S04]  /*28d0*/  IMAD R12, R12, 0x8, R13 ;  /* 0x000000080c0c7824 */ /* 0x000fc800078e020d */
[----:B------:R-:W-:Y:S04]  /*28e0*/  LDS.U16 R11, [R11] ;  /* 0x000000000b0b7984 */ /* 0x000fe80000000400 */
[----:B-1----:R-:W1:Y:S01]  /*28f0*/  LDS.64 R16, [R12] ;  /* 0x000000000c107984 */ /* 0x002e620000000a00 */
[C---:B0-----:R-:W-:Y:S02]  /*2900*/  PRMT R2, R15.reuse, 0x7610, R2 ;  /* 0x000076100f027816 */ /* 0x041fe40000000002 */
[----:B------:R-:W-:Y:S01]  /*2910*/  PRMT R18, R15, 0x7632, R18 ;  /* 0x000076320f127816 */ /* 0x000fe20000000012 */
[C-C-:B-1----:R-:W-:Y:S01]  /*2920*/  IMAD.IADD R8, R11.reuse, 0x1, R17.reuse ;  /* 0x000000010b087824 */ /* 0x142fe200078e0211 */
[----:B------:R-:W-:Y:S01]  /*2930*/  PRMT R17, R14, 0x7632, R17 ;  /* 0x000076320e117816 */ /* 0x000fe20000000011 */
[--C-:B------:R-:W-:Y:S01]  /*2940*/  IMAD.IADD R10, R11, 0x1, R16.reuse ;  /* 0x000000010b0a7824 */ /* 0x100fe200078e0210 */
[----:B------:R-:W-:-:S02]  /*2950*/  PRMT R16, R16, 0x7632, R16 ;  /* 0x0000763210107816 */ /* 0x000fc40000000010 */
[----:B------:R-:W-:Y:S02]  /*2960*/  VIMNMX.S16x2 R15, PT, PT, R8, R2, PT ;  /* 0x00000002080f7248 */ /* 0x000fe40003fe0300 */
[----:B------:R-:W-:Y:S01]  /*2970*/  PRMT R8, R17, 0x7632, R8 ;  /* 0x0000763211087816 */ /* 0x000fe20000000008 */
[--C-:B------:R-:W-:Y:S01]  /*2980*/  IMAD.IADD R2, R16, 0x1, R11.reuse ;  /* 0x0000000110027824 */ /* 0x100fe200078e020b */
[----:B------:R-:W-:Y:S01]  /*2990*/  VIMNMX.S16x2 R10, PT, PT, R10, R14, PT ;  /* 0x0000000e0a0a7248 */ /* 0x000fe20003fe0300 */
[----:B------:R-:W-:Y:S01]  /*29a0*/  IMAD.U32 R14, RZ, RZ, UR5 ;  /* 0x00000005ff0e7e24 */ /* 0x000fe2000f8e00ff */
[----:B------:R-:W-:Y:S01]  /*29b0*/  USHF.L.U32 UR5, UR5, 0x1, URZ ;  /* 0x0000000105057899 */ /* 0x000fe200080006ff */
[----:B------:R-:W-:Y:S01]  /*29c0*/  IMAD.IADD R8, R8, 0x1, R11 ;  /* 0x0000000108087824 */ /* 0x000fe200078e020b */
[----:B------:R-:W-:Y:S02]  /*29d0*/  VIMNMX.S16x2 R2, PT, PT, R2, R17, PT ;  /* 0x0000001102027248 */ /* 0x000fe40003fe0300 */
[----:B------:R-:W-:Y:S01]  /*29e0*/  LEA.HI R11, R14, R3, RZ, 0x1e ;  /* 0x000000030e0b7211 */ /* 0x000fe200078ff0ff */
[----:B------:R-:W-:Y:S01]  /*29f0*/  ULOP3.LUT UR5, UR5, 0x6, URZ, 0xc0, !UPT ;  /* 0x0000000605057892 */ /* 0x000fe2000f8ec0ff */
[----:B------:R-:W-:Y:S01]  /*2a00*/  VIMNMX.S16x2 R8, PT, PT, R8, R18, PT ;  /* 0x0000001208087248 */ /* 0x000fe20003fe0300 */
[----:B------:R-:W-:Y:S01]  /*2a10*/  IMAD R14, R9, 0x8, R12 ;  /* 0x00000008090e7824 */ /* 0x000fe200078e020c */
[----:B------:R-:W-:Y:S01]  /*2a20*/  PRMT R20, R10, 0x5410, R2 ;  /* 0x000054100a147816 */ /* 0x000fe20000000002 */
[----:B------:R-:W-:Y:S01]  /*2a30*/  IMAD R18, R11, 0x8, R6 ;  /* 0x000000080b127824 */ /* 0x000fe200078e0206 */
[----:B------:R-:W-:-:S05]  /*2a40*/  PRMT R21, R15, 0x5410, R8 ;  /* 0x000054100f157816 */ /* 0x000fca0000000008 */
[----:B------:R-:W-:Y:S01]  /*2a50*/  STS.64 [R7], R20 ;  /* 0x0000001407007388 */ /* 0x000fe20000000a00 */
[----:B------:R-:W-:Y:S06]  /*2a60*/  BAR.SYNC.DEFER_BLOCKING 0x0 ;  /* 0x0000000000007b1d */ /* 0x000fec0000010000 */
[----:B------:R-:W-:Y:S01]  /*2a70*/  LDS.U16 R19, [R18+UR5] ;  /* 0x0000000512137984 */ /* 0x000fe20008000400 */
[----:B------:R-:W-:-:S03]  /*2a80*/  UIADD3 UR5, UPT, UPT, UR4, 0x2, URZ ;  /* 0x0000000204057890 */ /* 0x000fc6000fffe0ff */
[----:B------:R0:W1:Y:S04]  /*2a90*/  LDS.64 R10, [R14] ;  /* 0x000000000e0a7984 */ /* 0x0000680000000a00 */
[----:B------:R-:W2:Y:S01]  /*2aa0*/  LDS.64 R16, [R7] ;  /* 0x0000000007107984 */ /* 0x000ea20000000a00 */
[----:B0-----:R-:W-:-:S04]  /*2ab0*/  IMAD R14, R9, 0x8, R14 ;  /* 0x00000008090e7824 */ /* 0x001fc800078e020e */
[----:B------:R-:W-:Y:S02]  /*2ac0*/  IMAD R9, R9, 0x8, R14 ;  /* 0x0000000809097824 */ /* 0x000fe400078e020e */
[C-C-:B-1----:R-:W-:Y:S01]  /*2ad0*/  IMAD.IADD R2, R19.reuse, 0x1, R10.reuse ;  /* 0x0000000113027824 */ /* 0x142fe200078e020a */
[----:B------:R-:W-:Y:S01]  /*2ae0*/  PRMT R10, R10, 0x7632, R10 ;  /* 0x000076320a0a7816 */ /* 0x000fe2000000000a */
[----:B------:R-:W-:Y:S01]  /*2af0*/  IMAD.IADD R8, R19, 0x1, R11 ;  /* 0x0000000113087824 */ /* 0x000fe200078e020b */
[----:B------:R-:W-:Y:S02]  /*2b00*/  PRMT R12, R11, 0x7632, R12 ;  /* 0x000076320b0c7816 */ /* 0x000fe4000000000c */
[----:B--2---:R-:W-:Y:S01]  /*2b10*/  VIMNMX.S16x2 R15, PT, PT, R2, R16, PT ;  /* 0x00000010020f7248 */ /* 0x004fe20003fe0300 */
[--C-:B------:R-:W-:Y:S01]  /*2b20*/  IMAD.IADD R10, R10, 0x1, R19.reuse ;  /* 0x000000010a0a7824 */ /* 0x100fe200078e0213 */
[----:B------:R-:W-:Y:S01]  /*2b30*/  PRMT R22, R16, 0x7632, R22 ;  /* 0x0000763210167816 */ /* 0x000fe20000000016 */
[----:B------:R-:W-:Y:S01]  /*2b40*/  IMAD.IADD R12, R12, 0x1, R19 ;  /* 0x000000010c0c7824 */ /* 0x000fe200078e0213 */
[C---:B------:R-:W-:Y:S01]  /*2b50*/  PRMT R23, R17.reuse, 0x7632, R23 ;  /* 0x0000763211177816 */ /* 0x040fe20000000017 */
[----:B------:R-:W-:Y:S01]  /*2b60*/  IMAD.U32 R16, RZ, RZ, UR5 ;  /* 0x00000005ff107e24 */ /* 0x000fe2000f8e00ff */
[----:B------:R-:W-:Y:S01]  /*2b70*/  PRMT R2, R17, 0x7610, R2 ;  /* 0x0000761011027816 */ /* 0x000fe20000000002 */
[----:B------:R-:W-:Y:S01]  /*2b80*/  UIADD3 UR5, UPT, UPT, UR4, 0x3, URZ ;  /* 0x0000000304057890 */ /* 0x000fe2000fffe0ff */
[----:B------:R-:W-:Y:S01]  /*2b90*/  VIMNMX.S16x2 R10, PT, PT, R10, R22, PT ;  /* 0x000000160a0a7248 */ /* 0x000fe20003fe0300 */
[----:B------:R-:W-:Y:S01]  /*2ba0*/  UIADD3 UR4, UPT, UPT, UR4, 0x4, URZ ;  /* 0x0000000404047890 */ /* 0x000fe2000fffe0ff */
[----:B------:R-:W-:-:S02]  /*2bb0*/  VIMNMX.S16x2 R2, PT, PT, R8, R2, PT ;  /* 0x0000000208027248 */ /* 0x000fc40003fe0300 */
        /* <DEDUP_REMOVED lines=8> */
[----:B------:R-:W1:Y:S04]  /*2c40*/  LDS.U16 R18, [R18+0x4] ;  /* 0x0000040012127984 */ /* 0x000e680000000400 */
[----:B------:R-:W2:Y:S01]  /*2c50*/  LDS.64 R10, [R7] ;  /* 0x00000000070a7984 */ /* 0x000ea20000000a00 */
[----:B0-----:R-:W-:Y:S01]  /*2c60*/  PRMT R15, R16, 0x7632, R15 ;  /* 0x00007632100f7816 */ /* 0x001fe2000000000f */
[----:B-1----:R-:W-:-:S02]  /*2c70*/  IMAD.IADD R12, R18, 0x1, R16 ;  /* 0x00000001120c7824 */ /* 0x002fc400078e0210 */
[--C-:B------:R-:W-:Y:S01]  /*2c80*/  IMAD.IADD R8, R18, 0x1, R17.reuse ;  /* 0x0000000112087824 */ /* 0x100fe200078e0211 */
[----:B------:R-:W-:Y:S01]  /*2c90*/  PRMT R17, R17, 0x7632, R17 ;  /* 0x0000763211117816 */ /* 0x000fe20000000011 */
[----:B------:R-:W-:Y:S01]  /*2ca0*/  IMAD.U32 R16, RZ, RZ, UR5 ;  /* 0x00000005ff107e24 */ /* 0x000fe2000f8e00ff */
[C---:B--2---:R-:W-:Y:S01]  /*2cb0*/  PRMT R2, R11.reuse, 0x7610, R2 ;  /* 0x000076100b027816 */ /* 0x044fe20000000002 */
[----:B------:R-:W-:Y:S01]  /*2cc0*/  USHF.L.U32 UR5, UR5, 0x1, URZ ;  /* 0x0000000105057899 */ /* 0x000fe200080006ff */
[----:B------:R-:W-:Y:S02]  /*2cd0*/  PRMT R19, R11, 0x7632, R19 ;  /* 0x000076320b137816 */ /* 0x000fe40000000013 */
[----:B------:R-:W-:Y:S01]  /*2ce0*/  PRMT R11, R10, 0x7632, R11 ;  /* 0x000076320a0b7816 */ /* 0x000fe2000000000b */
[----:B------:R-:W-:Y:S01]  /*2cf0*/  ULOP3.LUT UR5, UR5, 0x6, URZ, 0xc0, !UPT ;  /* 0x0000000605057892 */ /* 0x000fe2000f8ec0ff */
[----:B------:R-:W-:Y:S02]  /*2d00*/  VIMNMX.S16x2 R12, PT, PT, R12, R10, PT ;  /* 0x0000000a0c0c7248 */ /* 0x000fe40003fe0300 */
[----:B------:R-:W-:Y:S01]  /*2d10*/  VIMNMX.S16x2 R10, PT, PT, R8, R2, PT ;  /* 0x00000002080a7248 */ /* 0x000fe20003fe0300 */
[----:B------:R-:W-:-:S02]  /*2d20*/  IMAD.IADD R2, R15, 0x1, R18 ;  /* 0x000000010f027824 */ /* 0x000fc400078e0212 */
        /* <DEDUP_REMOVED lines=10> */
[----:B------:R-:W1:Y:S04]  /*2dd0*/  LDS.64 R10, [R7] ;  /* 0x00000000070a7984 */ /* 0x000e680000000a00 */
[----:B------:R-:W2:Y:S01]  /*2de0*/  LDS.U16 R15, [R15+UR5] ;  /* 0x000000050f0f7984 */ /* 0x000ea20008000400 */
[----:B0-----:R-:W-:-:S02]  /*2df0*/  PRMT R12, R8, 0x7632, R12 ;  /* 0x00007632080c7816 */ /* 0x001fc4000000000c */
[----:B------:R-:W-:Y:S02]  /*2e00*/  PRMT R14, R9, 0x7632, R14 ;  /* 0x00007632090e7816 */ /* 0x000fe4000000000e */
[----:B-1----:R-:W-:Y:S02]  /*2e10*/  PRMT R16, R11, 0x7610, R16 ;  /* 0x000076100b107816 */ /* 0x002fe40000000010 */
[----:B------:R-:W-:Y:S01]  /*2e20*/  PRMT R11, R10, 0x7632, R11 ;  /* 0x000076320a0b7816 */ /* 0x000fe2000000000b */
[C---:B--2---:R-:W-:Y:S02]  /*2e30*/  IMAD.IADD R2, R15.reuse, 0x1, R8 ;  /* 0x000000010f027824 */ /* 0x044fe400078e0208 */
[--C-:B------:R-:W-:Y:S01]  /*2e40*/  IMAD.IADD R8, R15, 0x1, R9.reuse ;  /* 0x000000010f087824 */ /* 0x100fe200078e0209 */
[----:B------:R-:W-:Y:S01]  /*2e50*/  PRMT R9, R11, 0x7632, R9 ;  /* 0x000076320b097816 */ /* 0x000fe20000000009 */
        /* <DEDUP_REMOVED lines=8> */
[----:B------:R2:W-:Y:S01]  /*2ee0*/  STS.64 [R7], R10 ;  /* 0x0000000a07007388 */ /* 0x0005e20000000a00 */
[----:B------:R-:W-:Y:S06]  /*2ef0*/  BAR.SYNC.DEFER_BLOCKING 0x0 ;  /* 0x0000000000007b1d */ /* 0x000fec0000010000 */
.L_x_24:
[----:B------:R-:W-:Y:S05]  /*2f00*/  BRA.U !UP1, `(.L_x_21) ;  /* 0x0000000509647547 */ /* 0x000fea000b800000 */
[----:B------:R-:W-:Y:S02]  /*2f10*/  UISETP.NE.AND UP0, UPT, UR6, 0x1, UPT ;  /* 0x000000010600788c */ /* 0x000fe4000bf05270 */
[----:B------:R-:W-:-:S04]  /*2f20*/  ULOP3.LUT UR5, UR10, 0x1, URZ, 0xc0, !UPT ;  /* 0x000000010a057892 */ /* 0x000fc8000f8ec0ff */
[----:B------:R-:W-:-:S03]  /*2f30*/  UISETP.NE.U32.AND UP1, UPT, UR5, 0x1, UPT ;  /* 0x000000010500788c */ /* 0x000fc6000bf25070 */
[----:B------:R-:W-:Y:S08]  /*2f40*/  BRA.U !UP0, `(.L_x_25) ;  /* 0x0000000108e07547 */ /* 0x000ff0000b800000 */
[----:B------:R-:W-:Y:S01]  /*2f50*/  IMAD.U32 R2, RZ, RZ, UR4 ;  /* 0x00000004ff027e24 */ /* 0x000fe2000f8e00ff */
[----:B------:R-:W-:Y:S01]  /*2f60*/  USHF.L.U32 UR5, UR4, 0x1, URZ ;  /* 0x0000000104057899 */ /* 0x000fe200080006ff */
[----:B0-----:R-:W-:Y:S01]  /*2f70*/  IMAD.U32 R9, RZ, RZ, UR10 ;  /* 0x0000000aff097e24 */ /* 0x001fe2000f8e00ff */
[----:B------:R-:W0:Y:S02]  /*2f80*/  LDS.64 R14, [R7] ;  /* 0x00000000070e7984 */ /* 0x000e240000000a00 */
[----:B--2---:R-:W-:Y:S01]  /*2f90*/  LEA.HI R11, R2, R3, RZ, 0x1e ;  /* 0x00000003020b7211 */ /* 0x004fe200078ff0ff */
[----:B------:R-:W-:Y:S01]  /*2fa0*/  ULOP3.LUT UR5, UR5, 0x6, URZ, 0xc0, !UPT ;  /* 0x0000000605057892 */ /* 0x000fe2000f8ec0ff */
[----:B------:R-:W-:-:S03]  /*2fb0*/  IMAD R12, R9, UR4, R0 ;  /* 0x00000004090c7c24 */ /* 0x000fc6000f8e0200 */
[----:B------:R-:W-:Y:S02]  /*2fc0*/  IMAD R11, R11, 0x8, R6 ;  /* 0x000000080b0b7824 */ /* 0x000fe400078e0206 */
[----:B------:R-:W-:-:S04]  /*2fd0*/  IMAD R12, R12, 0x8, R13 ;  /* 0x000000080c0c7824 */ /* 0x000fc800078e020d */
[----:B------:R-:W-:Y:S01]  /*2fe0*/  LDS.U16 R11, [R11+UR5] ;  /* 0x000000050b0b7984 */ /* 0x000fe20008000400 */
[----:B------:R-:W-:Y:S02]  /*2ff0*/  UIADD3 UR5, UPT, UPT, UR4, 0x1, URZ ;  /* 0x0000000104057890 */ /* 0x000fe4000fffe0ff */
[----:B------:R-:W-:Y:S01]  /*3000*/  UIADD3 UR4, UPT, UPT, UR4, 0x2, URZ ;  /* 0x0000000204047890 */ /* 0x000fe2000fffe0ff */
[----:B-1----:R-:W1:Y:S01]  /*3010*/  LDS.64 R16, [R12] ;  /* 0x000000000c107984 */ /* 0x002e620000000a00 */
[C---:B0-----:R-:W-:Y:S02]  /*3020*/  PRMT R2, R15.reuse, 0x7610, R2 ;  /* 0x000076100f027816 */ /* 0x041fe40000000002 */
[----:B------:R-:W-:Y:S02]  /*3030*/  PRMT R18, R15, 0x7632, R18 ;  /* 0x000076320f127816 */ /* 0x000fe40000000012 */
        /* <DEDUP_REMOVED lines=14> */
[----:B------:R-:W-:Y:S01]  /*3120*/  LEA.HI R11, R16, R3, RZ, 0x1e ;  /* 0x00000003100b7211 */ /* 0x000fe200078ff0ff */
[----:B------:R-:W-:Y:S01]  /*3130*/  ULOP3.LUT UR5, UR5, 0x6, URZ, 0xc0, !UPT ;  /* 0x0000000605057892 */ /* 0x000fe2000f8ec0ff */
[----:B------:R-:W-:-:S02]  /*3140*/  PRMT R16, R10, 0x5410, R2 ;  /* 0x000054100a107816 */ /* 0x000fc40000000002 */
        /* <DEDUP_REMOVED lines=12> */
[----:B------:R-:W-:Y:S01]  /*3210*/  IMAD.IADD R8, R9, 0x1, R19 ;  /* 0x0000000109087824 */ /* 0x000fe200078e0213 */
        /* <DEDUP_REMOVED lines=11> */
.L_x_25:
[----:B------:R-:W-:Y:S05]  /*32d0*/  BRA.U UP1, `(.L_x_21) ;  /* 0x0000000101707547 */ /* 0x000fea000b800000 */
[----:B0-----:R-:W-:Y:S01]  /*32e0*/  IMAD.U32 R9, RZ, RZ, UR10 ;  /* 0x0000000aff097e24 */ /* 0x001fe2000f8e00ff */
[----:B------:R-:W-:Y:S02]  /*32f0*/  USHF.L.U32 UR5, UR4, 0x1, URZ ;  /* 0x0000000104057899 */ /* 0x000fe400080006ff */
[----:B------:R-:W-:Y:S01]  /*3300*/  IMAD.U32 R2, RZ, RZ, UR4 ;  /* 0x00000004ff027e24 */ /* 0x000fe2000f8e00ff */
[----:B------:R-:W-:Y:S01]  /*3310*/  LDS.64 R14, [R7] ;  /* 0x00000000070e7984 */ /* 0x000fe20000000a00 */
[----:B------:R-:W-:Y:S01]  /*3320*/  IMAD R0, R9, UR4, R0 ;  /* 0x0000000409007c24 */ /* 0x000fe2000f8e0200 */
[----:B------:R-:W-:Y:S02]  /*3330*/  ULOP3.LUT UR5, UR5, 0x6, URZ, 0xc0, !UPT ;  /* 0x0000000605057892 */ /* 0x000fe4000f8ec0ff */
[----:B------:R-:W-:Y:S01]  /*3340*/  LEA.HI R3, R2, R3, RZ, 0x1e ;  /* 0x0000000302037211 */ /* 0x000fe200078ff0ff */
[----:B------:R-:W-:-:S04]  /*3350*/  IMAD R13, R0, 0x8, R13 ;  /* 0x00000008000d7824 */ /* 0x000fc800078e020d */
[----:B------:R-:W-:Y:S02]  /*3360*/  IMAD R6, R3, 0x8, R6 ;  /* 0x0000000803067824 */ /* 0x000fe400078e0206 */
[----:B------:R-:W0:Y:S04]  /*3370*/  LDS.64 R12, [R13] ;  /* 0x000000000d0c7984 */ /* 0x000e280000000a00 */
[----:B------:R-:W4:Y:S01]  /*3380*/  LDS.U16 R6, [R6+UR5] ;  /* 0x0000000506067984 */ /* 0x000f220008000400 */
[----:B0-----:R-:W-:Y:S02]  /*3390*/  PRMT R0, R12, 0x7632, R0 ;  /* 0x000076320c007816 */ /* 0x001fe40000000000 */
[----:B------:R-:W-:Y:S01]  /*33a0*/  PRMT R3, R13, 0x7632, R3 ;  /* 0x000076320d037816 */ /* 0x000fe20000000003 */
[C-C-:B----4-:R-:W-:Y:S01]  /*33b0*/  IMAD.IADD R8, R6.reuse, 0x1, R12.reuse ;  /* 0x0000000106087824 */ /* 0x150fe200078e020c */
[C---:B------:R-:W-:Y:S01]  /*33c0*/  PRMT R12, R15.reuse, 0x7610, R12 ;  /* 0x000076100f0c7816 */ /* 0x040fe2000000000c */
[----:B------:R-:W-:Y:S01]  /*33d0*/  IMAD.IADD R2, R6, 0x1, R13 ;  /* 0x0000000106027824 */ /* 0x000fe200078e020d */
[----:B------:R-:W-:Y:S01]  /*33e0*/  PRMT R15, R15, 0x7632, R15 ;  /* 0x000076320f0f7816 */ /* 0x000fe2000000000f */
[--C-:B------:R-:W-:Y:S01]  /*33f0*/  IMAD.IADD R0, R0, 0x1, R6.reuse ;  /* 0x0000000100007824 */ /* 0x100fe200078e0206 */
[----:B------:R-:W-:Y:S01]  /*3400*/  VIMNMX.S16x2 R8, PT, PT, R8, R14, PT ;  /* 0x0000000e08087248 */ /* 0x000fe20003fe0300 */
[----:B--23--:R-:W-:Y:S01]  /*3410*/  IMAD.IADD R10, R3, 0x1, R6 ;  /* 0x00000001030a7824 */ /* 0x00cfe200078e0206 */
        /* <DEDUP_REMOVED lines=8> */
.L_x_21:
[----:B------:R-:W-:Y:S06]  /*34a0*/  BAR.SYNC.DEFER_BLOCKING 0x0 ;  /* 0x0000000000007b1d */ /* 0x000fec0000010000 */
[----:B01234-:R-:W0:Y:S04]  /*34b0*/  LDS.64 R6, [R7] ;  /* 0x0000000007067984 */ /* 0x01fe280000000a00 */
[----:B0-----:R-:W-:Y:S01]  /*34c0*/  STG.E.64 desc[UR8][R4.64], R6 ;  /* 0x0000000604007986 */ /* 0x001fe2000c101b08 */
[----:B------:R-:W-:Y:S05]  /*34d0*/  EXIT ;  /* 0x000000000000794d */ /* 0x000fea0003800000 */
.L_x_26:
        /* <DEDUP_REMOVED lines=10> */
.L_x_68:


//--------------------- .text._Z23blocked_FW_phase2_pitchPsxxii --------------------------
	.section	.text._Z23blocked_FW_phase2_pitchPsxxii,"ax",@progbits
	.align	128
        .global         _Z23blocked_FW_phase2_pitchPsxxii
        .type           _Z23blocked_FW_phase2_pitchPsxxii,@function
        .size           _Z23blocked_FW_phase2_pitchPsxxii,(.L_x_69 - _Z23blocked_FW_phase2_pitchPsxxii)
        .other          _Z23blocked_FW_phase2_pitchPsxxii,@"STO_CUDA_ENTRY STV_DEFAULT"
_Z23blocked_FW_phase2_pitchPsxxii:
.text._Z23blocked_FW_phase2_pitchPsxxii:
        /* <DEDUP_REMOVED lines=8> */
[----:B------:R-:W-:Y:S01]  /*0080*/  IMAD.MOV.U32 R13, RZ, RZ, RZ ;  /* 0x000000ffff0d7224 */ /* 0x000fe200078e00ff */
[----:B------:R-:W0:Y:S01]  /*0090*/  S2R R12, SR_TID.X ;  /* 0x00000000000c7919 */ /* 0x000e220000002100 */
[----:B------:R-:W0:Y:S01]  /*00a0*/  LDCU.64 UR8, c[0x0][0x390] ;  /* 0x00007200ff0877ac */ /* 0x000e220008000a00 */
[----:B------:R-:W2:Y:S01]  /*00b0*/  LDCU.64 UR6, c[0x0][0x388] ;  /* 0x00007100ff0677ac */ /* 0x000ea20008000a00 */
[----:B-1----:R-:W-:-:S04]  /*00c0*/  IMAD.U32 R11, RZ, RZ, UR5 ;  /* 0x00000005ff0b7e24 */ /* 0x002fc8000f8e00ff */
[----:B------:R-:W-:Y:S02]  /*00d0*/  IMAD R5, R0, R11, RZ ;  /* 0x0000000b00057224 */ /* 0x000fe400078e02ff */
[----:B------:R-:W-:Y:S02]  /*00e0*/  IMAD R15, R11, UR4, RZ ;  /* 0x000000040b0f7c24 */ /* 0x000fe4000f8e02ff */
[----:B--2---:R-:W-:Y:S01]  /*00f0*/  IMAD.WIDE.U32 R6, R5, UR6, R2 ;  /* 0x0000000605067c25 */ /* 0x004fe2000f8e0002 */
[----:B------:R-:W-:Y:S02]  /*0100*/  SHF.R.S32.HI R19, RZ, 0x1f, R5 ;  /* 0x0000001fff137819 */ /* 0x000fe40000011405 */
[----:B------:R-:W-:Y:S01]  /*0110*/  SHF.R.S32.HI R0, RZ, 0x1f, R15 ;  /* 0x0000001fff007819 */ /* 0x000fe2000001140f */
[----:B------:R-:W-:-:S04]  /*0120*/  IMAD.WIDE.U32 R2, R15, UR6, R2 ;  /* 0x000000060f027c25 */ /* 0x000fc8000f8e0002 */
[----:B------:R-:W-:Y:S02]  /*0130*/  IMAD R10, R19, UR6, RZ ;  /* 0x00000006130a7c24 */ /* 0x000fe4000f8e02ff */
[----:B0-----:R-:W-:-:S04]  /*0140*/  IMAD.WIDE.U32 R8, R17, UR8, R12 ;  /* 0x0000000811087c25 */ /* 0x001fc8000f8e000c */
[----:B------:R-:W-:Y:S01]  /*0150*/  IMAD R16, R17, UR9, R9 ;  /* 0x0000000911107c24 */ /* 0x000fe2000f8e0209 */
[C---:B------:R-:W-:Y:S01]  /*0160*/  IADD3 R21, P0, PT, R5.reuse, R8, RZ ;  /* 0x0000000805157210 */ /* 0x040fe20007f1e0ff */
[----:B------:R-:W0:Y:S01]  /*0170*/  LDCU.64 UR8, c[0x0][0x358] ;  /* 0x00006b00ff0877ac */ /* 0x000e220008000a00 */
[----:B------:R-:W-:Y:S02]  /*0180*/  IMAD R0, R0, UR6, RZ ;  /* 0x0000000600007c24 */ /* 0x000fe4000f8e02ff */
[----:B------:R-:W-:Y:S02]  /*0190*/  IMAD R5, R5, UR7, R10 ;  /* 0x0000000705057c24 */ /* 0x000fe4000f8e020a */
[----:B------:R-:W-:Y:S02]  /*01a0*/  IMAD.X R4, R19, 0x1, R16, P0 ;  /* 0x0000000113047824 */ /* 0x000fe400000e0610 */
[----:B------:R-:W-:Y:S02]  /*01b0*/  IMAD.SHL.U32 R19, R21, 0x2, RZ ;  /* 0x0000000215137824 */ /* 0x000fe400078e00ff */
[----:B------:R-:W-:Y:S01]  /*01c0*/  IMAD R0, R15, UR7, R0 ;  /* 0x000000070f007c24 */ /* 0x000fe2000f8e0200 */
[----:B------:R-:W-:Y:S01]  /*01d0*/  SHF.L.U64.HI R21, R21, 0x1, R4 ;  /* 0x0000000115157819 */ /* 0x000fe20000010204 */
[----:B------:R-:W-:Y:S01]  /*01e0*/  IMAD.IADD R14, R7, 0x1, R5 ;  /* 0x00000001070e7824 */ /* 0x000fe200078e0205 */
[----:B------:R-:W-:-:S02]  /*01f0*/  IADD3 R4, P0, PT, R19, R2, RZ ;  /* 0x0000000213047210 */ /* 0x000fc40007f1e0ff */
[----:B------:R-:W-:Y:S02]  /*0200*/  IADD3 R2, P1, PT, R19, R6, RZ ;  /* 0x0000000613027210 */ /* 0x000fe40007f3e0ff */
[----:B------:R-:W-:-:S03]  /*0210*/  IADD3.X R5, PT, PT, R21, R3, R0, P0, !PT ;  /* 0x0000000315057210 */ /* 0x000fc600007fe400 */
[----:B------:R-:W-:Y:S02]  /*0220*/  IMAD.X R3, R21, 0x1, R14, P1 ;  /* 0x0000000115037824 */ /* 0x000fe400008e060e */
[----:B0-----:R-:W2:Y:S04]  /*0230*/  LDG.E.U16 R19, desc[UR8][R4.64] ;  /* 0x0000000804137981 */ /* 0x001ea8000c1e1500 */
[----:B------:R-:W3:Y:S01]  /*0240*/  LDG.E.U16 R21, desc[UR8][R2.64] ;  /* 0x0000000802157981 */ /* 0x000ee2000c1e1500 */
[----:B------:R-:W0:Y:S01]  /*0250*/  S2UR UR6, SR_CgaCtaId ;  /* 0x00000000000679c3 */ /* 0x000e220000008800 */
[-C--:B------:R-:W-:Y:S01]  /*0260*/  IMAD R0, R11, R11.reuse, RZ ;  /* 0x0000000b0b007224 */ /* 0x080fe200078e02ff */
[----:B------:R-:W-:Y:S01]  /*0270*/  UMOV UR5, 0x400 ;  /* 0x0000040000057882 */ /* 0x000fe20000000000 */
[----:B------:R-:W-:Y:S01]  /*0280*/  IMAD R10, R17, R11, RZ ;  /* 0x0000000b110a7224 */ /* 0x000fe200078e02ff */
[----:B------:R-:W-:-:S02]  /*0290*/  ISETP.GE.AND P0, PT, R11, 0x1, PT ;  /* 0x000000010b00780c */ /* 0x000fc40003f06270 */
[----:B------:R-:W-:Y:S01]  /*02a0*/  R2UR UR4, R0 ;  /* 0x00000000000472ca */ /* 0x000fe200000e0000 */
[----:B------:R-:W-:-:S12]  /*02b0*/  IMAD.IADD R0, R10, 0x1, R12 ;  /* 0x000000010a007824 */ /* 0x000fd800078e020c */
[----:B------:R-:W-:Y:S02]  /*02c0*/  USHF.L.U32 UR4, UR4, 0x1, URZ ;  /* 0x0000000104047899 */ /* 0x000fe400080006ff */
[----:B0-----:R-:W-:-:S06]  /*02d0*/  ULEA UR5, UR6, UR5, 0x18 ;  /* 0x0000000506057291 */ /* 0x001fcc000f8ec0ff */
[----:B------:R-:W-:-:S05]  /*02e0*/  LEA R0, R0, UR5, 0x1 ;  /* 0x0000000500007c11 */ /* 0x000fca000f8e08ff */
[----:B--2---:R0:W-:Y:S04]  /*02f0*/  STS.U16 [R0], R19 ;  /* 0x0000001300007388 */ /* 0x0041e80000000400 */
[----:B---3--:R0:W-:Y:S01]  /*0300*/  STS.U16 [R0+UR4], R21 ;  /* 0x0000001500007988 */ /* 0x0081e20008000404 */
[----:B------:R-:W-:Y:S06]  /*0310*/  BAR.SYNC.DEFER_BLOCKING 0x0 ;  /* 0x0000000000007b1d */ /* 0x000fec0000010000 */
[----:B------:R-:W-:Y:S05]  /*0320*/  @!P0 BRA `(.L_x_27) ;  /* 0x00000004004c8947 */ /* 0x000fea0003800000 */
[C---:B------:R-:W-:Y:S01]  /*0330*/  ISETP.GE.U32.AND P1, PT, R11.reuse, 0x4, PT ;  /* 0x000000040b00780c */ /* 0x040fe20003f26070 */
[----:B------:R-:W-:Y:S01]  /*0340*/  IMAD.MOV.U32 R18, RZ, RZ, RZ ;  /* 0x000000ffff127224 */ /* 0x000fe200078e00ff */
[----:B------:R-:W-:-:S04]  /*0350*/  LOP3.LUT R17, R11, 0x3, RZ, 0xc0, !PT ;  /* 0x000000030b117812 */ /* 0x000fc800078ec0ff */
[----:B------:R-:W-:-:S07]  /*0360*/  ISETP.NE.AND P0, PT, R17, RZ, PT ;  /* 0x000000ff1100720c */ /* 0x000fce0003f05270 */
[----:B------:R-:W-:Y:S06]  /*0370*/  @!P1 BRA `(.L_x_28) ;  /* 0x0000000000d89947 */ /* 0x000fec0003800000 */
[----:B------:R-:W1:Y:S01]  /*0380*/  LDC R13, c[0x0][0x39c] ;  /* 0x0000e700ff0d7b82 */ /* 0x000e620000000800 */
[C---:B------:R-:W-:Y:S02]  /*0390*/  LOP3.LUT R18, R11.reuse, 0x7ffffffc, RZ, 0xc0, !PT ;  /* 0x7ffffffc0b127812 */ /* 0x040fe400078ec0ff */
[----:B0-----:R-:W-:Y:S02]  /*03a0*/  LEA R19, R10, UR5, 0x1 ;  /* 0x000000050a137c11 */ /* 0x001fe4000f8e08ff */
[----:B------:R-:W-:Y:S01]  /*03b0*/  LEA R24, R12, UR5, 0x1 ;  /* 0x000000050c187c11 */ /* 0x000fe2000f8e08ff */
[----:B------:R-:W-:Y:S01]  /*03c0*/  IMAD.MOV R21, RZ, RZ, -R18 ;  /* 0x000000ffff157224 */ /* 0x000fe200078e0a12 */
[----:B------:R-:W-:Y:S01]  /*03d0*/  LEA R12, R11, 0x2, 0x1 ;  /* 0x000000020b0c7811 */ /* 0x000fe200078e08ff */
[----:B------:R-:W-:Y:S01]  /*03e0*/  VIADD R19, R19, 0x4 ;  /* 0x0000000413137836 */ /* 0x000fe20000000000 */
[C---:B------:R-:W-:Y:S02]  /*03f0*/  LEA R20, R11.reuse, 0x4, 0x1 ;  /* 0x000000040b147811 */ /* 0x040fe400078e08ff */
[----:B------:R-:W-:-:S07]  /*0400*/  LEA R22, R11, 0x6, 0x1 ;  /* 0x000000060b167811 */ /* 0x000fce00078e08ff */
.L_x_29:
[----:B------:R-:W-:Y:S01]  /*0410*/  LDS.U16 R23, [R19+-0x4] ;  /* 0xfffffc0013177984 */ /* 0x000fe20000000400 */
[----:B------:R-:W-:-:S03]  /*0420*/  VIADD R21, R21, 0x4 ;  /* 0x0000000415157836 */ /* 0x000fc60000000000 */
[----:B------:R-:W0:Y:S04]  /*0430*/  LDS.U16 R26, [R24+UR4] ;  /* 0x00000004181a7984 */ /* 0x000e280008000400 */
[----:B------:R-:W2:Y:S01]  /*0440*/  LDS.U16 R11, [R0] ;  /* 0x00000000000b7984 */ /* 0x000ea20000000400 */
[----:B0-----:R-:W-:Y:S01]  /*0450*/  IMAD.IADD R23, R23, 0x1, R26 ;  /* 0x0000000117177824 */ /* 0x001fe200078e021a */
[----:B--2---:R-:W-:-:S04]  /*0460*/  PRMT R26, R11, 0x9910, RZ ;  /* 0x000099100b1a7816 */ /* 0x004fc800000000ff */
[----:B------:R-:W-:-:S04]  /*0470*/  PRMT R11, R23, 0x9910, RZ ;  /* 0x00009910170b7816 */ /* 0x000fc800000000ff */
[----:B------:R-:W-:Y:S01]  /*0480*/  ISETP.GT.AND P1, PT, R26, R11, PT ;  /* 0x0000000b1a00720c */ /* 0x000fe20003f24270 */
[----:B-1----:R-:W-:-:S04]  /*0490*/  IMAD.MOV.U32 R11, RZ, RZ, R13 ;  /* 0x000000ffff0b7224 */ /* 0x002fc800078e000d */
        /* <DEDUP_REMOVED lines=17> */
[----:B-1----:R-:W-:-:S04]  /*05b0*/  PRMT R29, R28, 0x9910, RZ ;  /* 0x000099101c1d7816 */ /* 0x002fc800000000ff */
[----:B------:R-:W-:-:S04]  /*05c0*/  PRMT R26, R23, 0x9910, RZ ;  /* 0x00009910171a7816 */ /* 0x000fc800000000ff */
[----:B------:R-:W-:Y:S01]  /*05d0*/  ISETP.GT.AND P1, PT, R29, R26, PT ;  /* 0x0000001a1d00720c */ /* 0x000fe20003f24270 */
[--C-:B------:R-:W-:Y:S02]  /*05e0*/  IMAD R26, R22, R11, R24.reuse ;  /* 0x0000000b161a7224 */ /* 0x100fe400078e0218 */
[----:B------:R-:W-:-:S10]  /*05f0*/  IMAD R24, R11, 0x8, R24 ;  /* 0x000000080b187824 */ /* 0x000fd400078e0218 */
        /* <DEDUP_REMOVED lines=13> */
[----:B--2---:R-:W-:Y:S05]  /*06d0*/  @P1 BRA `(.L_x_29) ;  /* 0xfffffffc004c1947 */ /* 0x004fea000383ffff */
.L_x_28:
[----:B------:R-:W-:Y:S05]  /*06e0*/  @!P0 BRA `(.L_x_27) ;  /* 0x00000000005c8947 */ /* 0x000fea0003800000 */
[----:B------:R-:W1:Y:S01]  /*06f0*/  S2R R13, SR_TID.X ;  /* 0x00000000000d7919 */ /* 0x000e620000002100 */
[----:B------:R-:W2:Y:S01]  /*0700*/  LDC R12, c[0x0][0x39c] ;  /* 0x0000e700ff0c7b82 */ /* 0x000ea20000000800 */
[----:B------:R-:W-:Y:S02]  /*0710*/  IMAD.MOV R17, RZ, RZ, -R17 ;  /* 0x000000ffff117224 */ /* 0x000fe400078e0a11 */
[----:B-1----:R-:W-:Y:S02]  /*0720*/  IMAD R11, R18, R11, R13 ;  /* 0x0000000b120b7224 */ /* 0x002fe400078e020d */
[----:B------:R-:W-:-:S03]  /*0730*/  IMAD.IADD R18, R10, 0x1, R18 ;  /* 0x000000010a127824 */ /* 0x000fc600078e0212 */
[----:B------:R-:W-:Y:S02]  /*0740*/  LEA R11, R11, UR4, 0x1 ;  /* 0x000000040b0b7c11 */ /* 0x000fe4000f8e08ff */
[----:B------:R-:W-:-:S03]  /*0750*/  LEA R13, R18, UR5, 0x1 ;  /* 0x00000005120d7c11 */ /* 0x000fc6000f8e08ff */
[----:B------:R-:W-:-:S07]  /*0760*/  VIADD R18, R11, UR5 ;  /* 0x000000050b127c36 */ /* 0x000fce0008000000 */
.L_x_30:
[----:B------:R1:W-:Y:S01]  /*0770*/  LDS.U16 R11, [R13] ;  /* 0x000000000d0b7984 */ /* 0x0003e20000000400 */
[----:B------:R-:W-:-:S03]  /*0780*/  VIADD R17, R17, 0x1 ;  /* 0x0000000111117836 */ /* 0x000fc60000000000 */
[----:B------:R-:W3:Y:S04]  /*0790*/  LDS.U16 R20, [R18] ;  /* 0x0000000012147984 */ /* 0x000ee80000000400 */
[----:B0-----:R-:W0:Y:S01]  /*07a0*/  LDS.U16 R19, [R0] ;  /* 0x0000000000137984 */ /* 0x001e220000000400 */
[----:B-1----:R-:W-:Y:S02]  /*07b0*/  VIADD R13, R13, 0x2 ;  /* 0x000000020d0d7836 */ /* 0x002fe40000000000 */
[----:B---3--:R-:W-:Y:S01]  /*07c0*/  IMAD.IADD R21, R11, 0x1, R20 ;  /* 0x000000010b157824 */ /* 0x008fe200078e0214 */
[----:B0-----:R-:W-:-:S04]  /*07d0*/  PRMT R20, R19, 0x9910, RZ ;  /* 0x0000991013147816 */ /* 0x001fc800000000ff */
[----:B------:R-:W-:-:S04]  /*07e0*/  PRMT R11, R21, 0x9910, RZ ;  /* 0x00009910150b7816 */ /* 0x000fc800000000ff */
[----:B------:R-:W-:Y:S01]  /*07f0*/  ISETP.GT.AND P0, PT, R20, R11, PT ;  /* 0x0000000b1400720c */ /* 0x000fe20003f04270 */
[----:B--2---:R-:W-:-:S04]  /*0800*/  IMAD.MOV.U32 R11, RZ, RZ, R12 ;  /* 0x000000ffff0b7224 */ /* 0x004fc800078e000c */
[----:B------:R-:W-:-:S08]  /*0810*/  IMAD R18, R11, 0x2, R18 ;  /* 0x000000020b127824 */ /* 0x000fd000078e0212 */
[----:B------:R1:W-:Y:S01]  /*0820*/  @P0 STS.U16 [R0], R21 ;  /* 0x0000001500000388 */ /* 0x0003e20000000400 */
[----:B------:R-:W-:Y:S01]  /*0830*/  BAR.SYNC.DEFER_BLOCKING 0x0 ;  /* 0x0000000000007b1d */ /* 0x000fe20000010000 */
[----:B------:R-:W-:-:S13]  /*0840*/  ISETP.NE.AND P0, PT, R17, RZ, PT ;  /* 0x000000ff1100720c */ /* 0x000fda0003f05270 */
[----:B-1----:R-:W-:Y:S05]  /*0850*/  @P0 BRA `(.L_x_30) ;  /* 0xfffffffc00c40947 */ /* 0x002fea000383ffff */
.L_x_27:
[----:B------:R-:W-:Y:S01]  /*0860*/  BAR.SYNC.DEFER_BLOCKING 0x0 ;  /* 0x0000000000007b1d */ /* 0x000fe20000010000 */
[----:B------:R-:W-:Y:S02]  /*0870*/  IADD3 R7, P0, PT, R15, R8, RZ ;  /* 0x000000080f077210 */ /* 0x000fe40007f1e0ff */
[----:B------:R-:W-:-:S05]  /*0880*/  SHF.R.S32.HI R15, RZ, 0x1f, R15 ;  /* 0x0000001fff0f7819 */ /* 0x000fca000001140f */
[----:B------:R-:W-:Y:S01]  /*0890*/  IMAD.X R16, R15, 0x1, R16, P0 ;  /* 0x000000010f107824 */ /* 0x000fe200000e0610 */
[----:B------:R-:W-:-:S04]  /*08a0*/  LEA R6, P0, R7, R6, 0x1 ;  /* 0x0000000607067211 */ /* 0x000fc800078008ff */
[----:B------:R-:W-:Y:S01]  /*08b0*/  LEA.HI.X R7, R7, R14, R16, 0x1, P0 ;  /* 0x0000000e07077211 */ /* 0x000fe200000f0c10 */
[----:B------:R-:W1:Y:S04]  /*08c0*/  LDS.U16 R9, [R0] ;  /* 0x0000000000097984 */ /* 0x000e680000000400 */
[----:B-1----:R1:W-:Y:S04]  /*08d0*/  STG.E.U16 desc[UR8][R4.64], R9 ;  /* 0x0000000904007986 */ /* 0x0023e8000c101508 */
[----:B------:R-:W2:Y:S04]  /*08e0*/  LDG.E.U16 R13, desc[UR8][R6.64] ;  /* 0x00000008060d7981 */ /* 0x000ea8000c1e1500 */
[----:B------:R-:W3:Y:S01]  /*08f0*/  LDG.E.U16 R3, desc[UR8][R2.64] ;  /* 0x0000000802037981 */ /* 0x000ee2000c1e1500 */
[----:B------:R-:W-:-:S03]  /*0900*/  ISETP.GE.AND P0, PT, R11, 0x1, PT ;  /* 0x000000010b00780c */ /* 0x000fc60003f06270 */
[----:B--2---:R1:W-:Y:S04]  /*0910*/  STS.U16 [R0], R13 ;  /* 0x0000000d00007388 */ /* 0x0043e80000000400 */
[----:B---3--:R1:W-:Y:S01]  /*0920*/  STS.U16 [R0+UR4], R3 ;  /* 0x0000000300007988 */ /* 0x0083e20008000404 */
[----:B------:R-:W-:Y:S06]  /*0930*/  BAR.SYNC.DEFER_BLOCKING 0x0 ;  /* 0x0000000000007b1d */ /* 0x000fec0000010000 */
[----:B------:R-:W-:Y:S05]  /*0940*/  @!P0 BRA `(.L_x_31) ;  /* 0x0000000400488947 */ /* 0x000fea0003800000 */
[----:B------:R-:W2:Y:S01]  /*0950*/  S2R R2, SR_TID.X ;  /* 0x0000000000027919 */ /* 0x000ea20000002100 */
[C---:B------:R-:W-:Y:S01]  /*0960*/  ISETP.GE.U32.AND P1, PT, R11.reuse, 0x4, PT ;  /* 0x000000040b00780c */ /* 0x040fe20003f26070 */
[----:B-1----:R-:W-:Y:S01]  /*0970*/  IMAD.MOV.U32 R5, RZ, RZ, RZ ;  /* 0x000000ffff057224 */ /* 0x002fe200078e00ff */
[----:B------:R-:W-:-:S04]  /*0980*/  LOP3.LUT R3, R11, 0x3, RZ, 0xc0, !PT ;  /* 0x000000030b037812 */ /* 0x000fc800078ec0ff */
[----:B------:R-:W-:-:S07]  /*0990*/  ISETP.NE.AND P0, PT, R3, RZ, PT ;  /* 0x000000ff0300720c */ /* 0x000fce0003f05270 */
[----:B------:R-:W-:Y:S06]  /*09a0*/  @!P1 BRA `(.L_x_32) ;  /* 0x0000000000d89947 */ /* 0x000fec0003800000 */
[----:B------:R-:W1:Y:S01]  /*09b0*/  S2R R5, SR_TID.Y ;  /* 0x0000000000057919 */ /* 0x000e620000002200 */
[----:B------:R-:W3:Y:S01]  /*09c0*/  LDC R4, c[0x0][0x39c] ;  /* 0x0000e700ff047b82 */ /* 0x000ee20000000800 */
[----:B------:R-:W-:-:S04]  /*09d0*/  IMAD.SHL.U32 R8, R11, 0x2, RZ ;  /* 0x000000020b087824 */ /* 0x000fc800078e00ff */
[----:B-1----:R-:W-:Y:S01]  /*09e0*/  IMAD R12, R5, 0x2, R8 ;  /* 0x00000002050c7824 */ /* 0x002fe200078e0208 */
[----:B------:R-:W-:-:S03]  /*09f0*/  LOP3.LUT R5, R11, 0x7ffffffc, RZ, 0xc0, !PT ;  /* 0x7ffffffc0b057812 */ /* 0x000fc600078ec0ff */
[----:B------:R-:W-:Y:S01]  /*0a00*/  IMAD R13, R12, R11, UR5 ;  /* 0x000000050c0d7e24 */ /* 0x000fe2000f8e020b */
[----:B--2---:R-:W-:Y:S01]  /*0a10*/  LEA R12, R2, UR5, 0x1 ;  /* 0x00000005020c7c11 */ /* 0x004fe2000f8e08ff */
[----:B------:R-:W-:Y:S02]  /*0a20*/  IMAD.MOV R9, RZ, RZ, -R5 ;  /* 0x000000ffff097224 */ /* 0x000fe400078e0a05 */
[----:B------:R-:W-:-:S07]  /*0a30*/  VIADD R13, R13, 0x4 ;  /* 0x000000040d0d7836 */ /* 0x000fce0000000000 */
.L_x_33:
[----:B------:R-:W-:Y:S01]  /*0a40*/  LDS.U16 R11, [R13+-0x4] ;  /* 0xfffffc000d0b7984 */ /* 0x000fe20000000400 */
[----:B------:R-:W-:-:S03]  /*0a50*/  VIADD R9, R9, 0x4 ;  /* 0x0000000409097836 */ /* 0x000fc60000000000 */
[----:B------:R-:W1:Y:S04]  /*0a60*/  LDS.U16 R14, [R12] ;  /* 0x000000000c0e7984 */ /* 0x000e680000000400 */
[----:B------:R-:W2:Y:S01]  /*0a70*/  LDS.U16 R15, [R0] ;  /* 0x00000000000f7984 */ /* 0x000ea20000000400 */
[----:B-1----:R-:W-:Y:S01]  /*0a80*/  IMAD.IADD R17, R11, 0x1, R14 ;  /* 0x000000010b117824 */ /* 0x002fe200078e020e */
[----:B--2---:R-:W-:-:S04]  /*0a90*/  PRMT R14, R15, 0x9910, RZ ;  /* 0x000099100f0e7816 */ /* 0x004fc800000000ff */
[----:B------:R-:W-:-:S04]  /*0aa0*/  PRMT R11, R17, 0x9910, RZ ;  /* 0x00009910110b7816 */ /* 0x000fc800000000ff */
[----:B------:R-:W-:Y:S01]  /*0ab0*/  ISETP.GT.AND P1, PT, R14, R11, PT ;  /* 0x0000000b0e00720c */ /* 0x000fe20003f24270 */
[----:B------:R-:W-:-:S12]  /*0ac0*/  IMAD.IADD R14, R8, 0x1, R12 ;  /* 0x00000001080e7824 */ /* 0x000fd800078e020c */
        /* <DEDUP_REMOVED lines=9> */
[----:B---3--:R-:W-:-:S04]  /*0b60*/  IMAD.MOV.U32 R11, RZ, RZ, R4 ;  /* 0x000000ffff0b7224 */ /* 0x008fc800078e0004 */
[----:B------:R-:W-:-:S08]  /*0b70*/  IMAD R15, R11, 0x4, R12 ;  /* 0x000000040b0f7824 */ /* 0x000fd000078e020c */
[----:B------:R-:W-:Y:S01]  /*0b80*/  @P1 STS.U16 [R0], R19 ;  /* 0x0000001300001388 */ /* 0x000fe20000000400 */
[----:B------:R-:W-:Y:S06]  /*0b90*/  BAR.SYNC.DEFER_BLOCKING 0x0 ;  /* 0x0000000000007b1d */ /* 0x000fec0000010000 */
[----:B------:R-:W-:Y:S04]  /*0ba0*/  LDS.U16 R15, [R15] ;  /* 0x000000000f0f7984 */ /* 0x000fe80000000400 */
[----:B------:R-:W0:Y:S04]  /*0bb0*/  LDS.U16 R14, [R13] ;  /* 0x000000000d0e7984 */ /* 0x000e280000000400 */
[----:B------:R-:W1:Y:S01]  /*0bc0*/  LDS.U16 R16, [R0] ;  /* 0x0000000000107984 */ /* 0x000e620000000400 */
[----:B0-----:R-:W-:Y:S01]  /*0bd0*/  IMAD.IADD R21, R14, 0x1, R15 ;  /* 0x000000010e157824 */ /* 0x001fe200078e020f */
[----:B-1----:R-:W-:Y:S01]  /*0be0*/  PRMT R17, R16, 0x9910, RZ ;  /* 0x0000991010117816 */ /* 0x002fe200000000ff */
[----:B------:R-:W-:-:S03]  /*0bf0*/  IMAD R16, R11, 0x6, R12 ;  /* 0x000000060b107824 */ /* 0x000fc600078e020c */
        /* <DEDUP_REMOVED lines=17> */
.L_x_32:
[----:B------:R-:W-:Y:S05]  /*0d10*/  @!P0 BRA `(.L_x_31) ;  /* 0x0000000000548947 */ /* 0x000fea0003800000 */
[----:B------:R-:W1:Y:S01]  /*0d20*/  LDC R13, c[0x0][0x39c] ;  /* 0x0000e700ff0d7b82 */ /* 0x000e620000000800 */
[----:B------:R-:W-:Y:S02]  /*0d30*/  IMAD.IADD R10, R10, 0x1, R5 ;  /* 0x000000010a0a7824 */ /* 0x000fe400078e0205 */
[----:B--2---:R-:W-:Y:S02]  /*0d40*/  IMAD R2, R5, R11, R2 ;  /* 0x0000000b05027224 */ /* 0x004fe400078e0202 */
[----:B------:R-:W-:Y:S01]  /*0d50*/  IMAD.MOV R3, RZ, RZ, -R3 ;  /* 0x000000ffff037224 */ /* 0x000fe200078e0a03 */
[----:B------:R-:W-:Y:S02]  /*0d60*/  LEA R10, R10, UR4, 0x1 ;  /* 0x000000040a0a7c11 */ /* 0x000fe4000f8e08ff */
[----:B------:R-:W-:-:S03]  /*0d70*/  LEA R2, R2, UR5, 0x1 ;  /* 0x0000000502027c11 */ /* 0x000fc6000f8e08ff */
[----:B------:R-:W-:-:S07]  /*0d80*/  VIADD R10, R10, UR5 ;  /* 0x000000050a0a7c36 */ /* 0x000fce0008000000 */
.L_x_34:
[----:B------:R2:W-:Y:S01]  /*0d90*/  LDS.U16 R4, [R10] ;  /* 0x000000000a047984 */ /* 0x0005e20000000400 */
[----:B------:R-:W-:-:S03]  /*0da0*/  VIADD R3, R3, 0x1 ;  /* 0x0000000103037836 */ /* 0x000fc60000000000 */
[----:B------:R1:W3:Y:S04]  /*0db0*/  LDS.U16 R5, [R2] ;  /* 0x0000000002057984 */ /* 0x0002e80000000400 */
[----:B------:R-:W4:Y:S01]  /*0dc0*/  LDS.U16 R8, [R0] ;  /* 0x0000000000087984 */ /* 0x000f220000000400 */
[----:B--2---:R-:W-:Y:S02]  /*0dd0*/  VIADD R10, R10, 0x2 ;  /* 0x000000020a0a7836 */ /* 0x004fe40000000000 */
[----:B-1----:R-:W-:Y:S02]  /*0de0*/  IMAD R2, R13, 0x2, R2 ;  /* 0x000000020d027824 */ /* 0x002fe400078e0202 */
[----:B---3--:R-:W-:Y:S01]  /*0df0*/  IMAD.IADD R9, R4, 0x1, R5 ;  /* 0x0000000104097824 */ /* 0x008fe200078e0205 */
[----:B----4-:R-:W-:-:S04]  /*0e00*/  PRMT R5, R8, 0x9910, RZ ;  /* 0x0000991008057816 */ /* 0x010fc800000000ff */
[----:B------:R-:W-:-:S04]  /*0e10*/  PRMT R4, R9, 0x9910, RZ ;  /* 0x0000991009047816 */ /* 0x000fc800000000ff */
[----:B------:R-:W-:-:S13]  /*0e20*/  ISETP.GT.AND P0, PT, R5, R4, PT ;  /* 0x000000040500720c */ /* 0x000fda0003f04270 */
[----:B------:R3:W-:Y:S01]  /*0e30*/  @P0 STS.U16 [R0], R9 ;  /* 0x0000000900000388 */ /* 0x0007e20000000400 */
[----:B------:R-:W-:Y:S01]  /*0e40*/  BAR.SYNC.DEFER_BLOCKING 0x0 ;  /* 0x0000000000007b1d */ /* 0x000fe20000010000 */
[----:B------:R-:W-:-:S13]  /*0e50*/  ISETP.NE.AND P0, PT, R3, RZ, PT ;  /* 0x000000ff0300720c */ /* 0x000fda0003f05270 */
[----:B---3--:R-:W-:Y:S05]  /*0e60*/  @P0 BRA `(.L_x_34) ;  /* 0xfffffffc00c80947 */ /* 0x008fea000383ffff */
.L_x_31:
[----:B------:R-:W-:Y:S06]  /*0e70*/  BAR.SYNC.DEFER_BLOCKING 0x0 ;  /* 0x0000000000007b1d */ /* 0x000fec0000010000 */
[----:B-1----:R-:W1:Y:S04]  /*0e80*/  LDS.U16 R3, [R0] ;  /* 0x0000000000037984 */ /* 0x002e680000000400 */
[----:B-1----:R-:W-:Y:S01]  /*0e90*/  STG.E.U16 desc[UR8][R6.64], R3 ;  /* 0x0000000306007986 */ /* 0x002fe2000c101508 */
[----:B------:R-:W-:Y:S05]  /*0ea0*/  EXIT ;  /* 0x000000000000794d */ /* 0x000fea0003800000 */
.L_x_35:
        /* <DEDUP_REMOVED lines=13> */
.L_x_69:


//--------------------- .text._Z17blocked_FW_phase2Psxii --------------------------
	.section	.text._Z17blocked_FW_phase2Psxii,"ax",@progbits
	.align	128
        .global         _Z17blocked_FW_phase2Psxii
        .type           _Z17blocked_FW_phase2Psxii,@function
        .size           _Z17blocked_FW_phase2Psxii,(.L_x_70 - _Z17blocked_FW_phase2Psxii)
        .other          _Z17blocked_FW_phase2Psxii,@"STO_CUDA_ENTRY STV_DEFAULT"
_Z17blocked_FW_phase2Psxii:
.text._Z17blocked_FW_phase2Psxii:
[----:B------:R-:W-:Y:S08]  /*0000*/  LDC R1, c[0x0][0x37c] ;  /* 0x0000df00ff017b82 */ /* 0x000ff00000000800 */
[----:B------:R-:W0:Y:S08]  /*0010*/  S2UR UR6, SR_CTAID.X ;  /* 0x00000000000679c3 */ /* 0x000e300000002500 */
[----:B------:R-:W0:Y:S02]  /*0020*/  LDC R13, c[0x0][0x390] ;  /* 0x0000e400ff0d7b82 */ /* 0x000e240000000800 */
[----:B0-----:R-:W-:-:S13]  /*0030*/  ISETP.NE.AND P0, PT, R13, UR6, PT ;  /* 0x000000060d007c0c */ /* 0x001fda000bf05270 */
[----:B------:R-:W-:Y:S05]  /*0040*/  @!P0 EXIT ;  /* 0x000000000000894d */ /* 0x000fea0003800000 */
[----:B------:R-:W0:Y:S01]  /*0050*/  S2R R11, SR_TID.Y ;  /* 0x00000000000b7919 */ /* 0x000e220000002200 */
[----:B------:R-:W1:Y:S01]  /*0060*/  LDCU UR8, c[0x0][0x394] ;  /* 0x00007280ff0877ac */ /* 0x000e620008000800 */
[----:B------:R-:W-:Y:S01]  /*0070*/  IMAD.MOV.U32 R3, RZ, RZ, RZ ;  /* 0x000000ffff037224 */ /* 0x000fe200078e00ff */
[----:B------:R-:W0:Y:S01]  /*0080*/  S2R R2, SR_TID.X ;  /* 0x0000000000027919 */ /* 0x000e220000002100 */
[----:B------:R-:W2:Y:S01]  /*0090*/  LDCU.128 UR16, c[0x0][0x380] ;  /* 0x00007000ff1077ac */ /* 0x000ea20008000c00 */
[----:B------:R-:W3:Y:S01]  /*00a0*/  LDCU.64 UR12, c[0x0][0x358] ;  /* 0x00006b00ff0c77ac */ /* 0x000ee20008000a00 */
[----:B-1----:R-:W-:Y:S02]  /*00b0*/  UIMAD UR6, UR6, UR8, URZ ;  /* 0x00000008060672a4 */ /* 0x002fe4000f8e02ff */
[----:B------:R-:W-:Y:S02]  /*00c0*/  IMAD R13, R13, UR8, RZ ;  /* 0x000000080d0d7c24 */ /* 0x000fe4000f8e02ff */
[----:B------:R-:W-:Y:S01]  /*00d0*/  USHF.R.S32.HI UR4, URZ, 0x1f, UR6 ;  /* 0x0000001fff047899 */ /* 0x000fe20008011406 */
[----:B--2---:R-:W-:-:S02]  /*00e0*/  IMAD.U32 R15, RZ, RZ, UR18 ;  /* 0x00000012ff0f7e24 */ /* 0x004fc4000f8e00ff */
[----:B------:R-:W-:Y:S01]  /*00f0*/  SHF.R.S32.HI R7, RZ, 0x1f, R13 ;  /* 0x0000001fff077819 */ /* 0x000fe2000001140d */
[----:B------:R-:W-:-:S04]  /*0100*/  UIMAD UR4, UR4, UR18, URZ ;  /* 0x00000012040472a4 */ /* 0x000fc8000f8e02ff */
[----:B------:R-:W-:Y:S01]  /*0110*/  IMAD R6, R7, UR18, RZ ;  /* 0x0000001207067c24 */ /* 0x000fe2000f8e02ff */
[----:B------:R-:W-:Y:S01]  /*0120*/  UIMAD UR4, UR6, UR19, UR4 ;  /* 0x00000013060472a4 */ /* 0x000fe2000f8e0204 */
[----:B0-----:R-:W-:-:S04]  /*0130*/  IMAD.WIDE.U32 R8, R11, UR18, R2 ;  /* 0x000000120b087c25 */ /* 0x001fc8000f8e0002 */
[----:B------:R-:W-:Y:S01]  /*0140*/  IMAD R0, R11, UR19, R9 ;  /* 0x000000130b007c24 */ /* 0x000fe2000f8e0209 */
[----:B------:R-:W-:-:S05]  /*0150*/  IADD3 R4, P0, PT, R13, R8, RZ ;  /* 0x000000080d047210 */ /* 0x000fca0007f1e0ff */
[----:B------:R-:W-:Y:S02]  /*0160*/  IMAD.X R5, R7, 0x1, R0, P0 ;  /* 0x0000000107057824 */ /* 0x000fe400000e0600 */
[----:B------:R-:W-:-:S04]  /*0170*/  IMAD.WIDE.U32 R14, R15, UR6, R4 ;  /* 0x000000060f0e7c25 */ /* 0x000fc8000f8e0004 */
[----:B------:R-:W-:-:S04]  /*0180*/  IMAD.WIDE.U32 R16, R13, UR18, R4 ;  /* 0x000000120d107c25 */ /* 0x000fc8000f8e0004 */
[----:B------:R-:W-:Y:S01]  /*0190*/  IMAD R5, R13, UR19, R6 ;  /* 0x000000130d057c24 */ /* 0x000fe2000f8e0206 */
[----:B------:R-:W-:Y:S01]  /*01a0*/  LEA R6, P0, R14, UR16, 0x1 ;  /* 0x000000100e067c11 */ /* 0x000fe2000f8008ff */
[----:B------:R-:W-:Y:S01]  /*01b0*/  VIADD R7, R15, UR4 ;  /* 0x000000040f077c36 */ /* 0x000fe20008000000 */
[----:B------:R-:W-:Y:S01]  /*01c0*/  LEA R4, P1, R16, UR16, 0x1 ;  /* 0x0000001010047c11 */ /* 0x000fe2000f8208ff */
[----:B------:R-:W-:-:S03]  /*01d0*/  IMAD.IADD R5, R17, 0x1, R5 ;  /* 0x0000000111057824 */ /* 0x000fc600078e0205 */
[----:B------:R-:W-:Y:S02]  /*01e0*/  LEA.HI.X R7, R14, UR17, R7, 0x1, P0 ;  /* 0x000000110e077c11 */ /* 0x000fe400080f0c07 */
[----:B------:R-:W-:-:S03]  /*01f0*/  LEA.HI.X R5, R16, UR17, R5, 0x1, P1 ;  /* 0x0000001110057c11 */ /* 0x000fc600088f0c05 */
[----:B---3--:R-:W2:Y:S04]  /*0200*/  LDG.E.U16 R17, desc[UR12][R6.64] ;  /* 0x0000000c06117981 */ /* 0x008ea8000c1e1500 */
[----:B------:R-:W3:Y:S01]  /*0210*/  LDG.E.U16 R19, desc[UR12][R4.64] ;  /* 0x0000000c04137981 */ /* 0x000ee2000c1e1500 */
[----:B------:R-:W0:Y:S01]  /*0220*/  S2UR UR7, SR_CgaCtaId ;  /* 0x00000000000779c3 */ /* 0x000e220000008800 */
[----:B------:R-:W-:Y:S01]  /*0230*/  IMAD R15, R11, UR8, RZ ;  /* 0x000000080b0f7c24 */ /* 0x000fe2000f8e02ff */
[----:B------:R-:W-:Y:S01]  /*0240*/  UMOV UR5, 0x400 ;  /* 0x0000040000057882 */ /* 0x000fe20000000000 */
[----:B------:R-:W-:Y:S02]  /*0250*/  UIMAD UR4, UR8, UR8, URZ ;  /* 0x00000008080472a4 */ /* 0x000fe4000f8e02ff */
[----:B------:R-:W-:Y:S01]  /*0260*/  IMAD.IADD R10, R15, 0x1, R2 ;  /* 0x000000010f0a7824 */ /* 0x000fe200078e0202 */
[----:B------:R-:W-:-:S02]  /*0270*/  UISETP.GE.AND UP0, UPT, UR8, 0x1, UPT ;  /* 0x000000010800788c */ /* 0x000fc4000bf06270 */
[----:B------:R-:W-:Y:S02]  /*0280*/  USHF.L.U32 UR4, UR4, 0x1, URZ ;  /* 0x0000000104047899 */ /* 0x000fe400080006ff */
[----:B0-----:R-:W-:-:S06]  /*0290*/  ULEA UR5, UR7, UR5, 0x18 ;  /* 0x0000000507057291 */ /* 0x001fcc000f8ec0ff */
[----:B------:R-:W-:-:S05]  /*02a0*/  LEA R10, R10, UR5, 0x1 ;  /* 0x000000050a0a7c11 */ /* 0x000fca000f8e08ff */
[----:B--2---:R0:W-:Y:S04]  /*02b0*/  STS.U16 [R10], R17 ;  /* 0x000000110a007388 */ /* 0x0041e80000000400 */
[----:B---3--:R0:W-:Y:S01]  /*02c0*/  STS.U16 [R10+UR4], R19 ;  /* 0x000000130a007988 */ /* 0x0081e20008000404 */
[----:B------:R-:W-:Y:S06]  /*02d0*/  BAR.SYNC.DEFER_BLOCKING 0x0 ;  /* 0x0000000000007b1d */ /* 0x000fec0000010000 */
[----:B------:R-:W-:Y:S05]  /*02e0*/  BRA.U !UP0, `(.L_x_36) ;  /* 0x00000005086c7547 */ /* 0x000fea000b800000 */
[----:B------:R-:W-:Y:S01]  /*02f0*/  UISETP.GE.U32.AND UP1, UPT, UR8, 0x4, UPT ;  /* 0x000000040800788c */ /* 0x000fe2000bf26070 */
[----:B------:R-:W-:Y:S01]  /*0300*/  HFMA2 R14, -RZ, RZ, 0, 0 ;  /* 0x00000000ff0e7431 */ /* 0x000fe200000001ff */
[----:B------:R-:W-:-:S04]  /*0310*/  ULOP3.LUT UR7, UR8, 0x3, URZ, 0xc0, !UPT ;  /* 0x0000000308077892 */ /* 0x000fc8000f8ec0ff */
[----:B------:R-:W-:-:S03]  /*0320*/  UISETP.NE.AND UP0, UPT, UR7, URZ, UPT ;  /* 0x000000ff0700728c */ /* 0x000fc6000bf05270 */
[----:B------:R-:W-:Y:S08]  /*0330*/  BRA.U !UP1, `(.L_x_37) ;  /* 0x0000000109ec7547 */ /* 0x000ff0000b800000 */
[----:B------:R-:W-:Y:S01]  /*0340*/  ULOP3.LUT UR10, UR8, 0x7ffffffc, URZ, 0xc0, !UPT ;  /* 0x7ffffffc080a7892 */ /* 0x000fe2000f8ec0ff */
[----:B------:R-:W-:Y:S01]  /*0350*/  LEA R16, R15, UR5, 0x1 ;  /* 0x000000050f107c11 */ /* 0x000fe2000f8e08ff */
[----:B------:R-:W1:Y:S01]  /*0360*/  LDCU UR9, c[0x0][0x394] ;  /* 0x00007280ff0977ac */ /* 0x000e620008000800 */
[----:B------:R-:W-:-:S03]  /*0370*/  LEA R12, R2, UR5, 0x1 ;  /* 0x00000005020c7c11 */ /* 0x000fc6000f8e08ff */
[----:B------:R-:W-:Y:S01]  /*0380*/  VIADD R16, R16, 0x4 ;  /* 0x0000000410107836 */ /* 0x000fe20000000000 */
[----:B------:R-:W-:Y:S01]  /*0390*/  ULEA UR11, UR8, 0x2, 0x1 ;  /* 0x00000002080b7891 */ /* 0x000fe2000f8e08ff */
[----:B------:R-:W-:Y:S01]  /*03a0*/  IMAD.U32 R14, RZ, RZ, UR10 ;  /* 0x0000000aff0e7e24 */ /* 0x000fe2000f8e00ff */
[----:B------:R-:W-:Y:S02]  /*03b0*/  ULEA UR14, UR8, 0x4, 0x1 ;  /* 0x00000004080e7891 */ /* 0x000fe4000f8e08ff */
[----:B------:R-:W-:Y:S02]  /*03c0*/  ULEA UR15, UR8, 0x6, 0x1 ;  /* 0x00000006080f7891 */ /* 0x000fe4000f8e08ff */
[----:B------:R-:W-:-:S12]  /*03d0*/  UIADD3 UR16, UPT, UPT, -UR10, URZ, URZ ;  /* 0x000000ff0a107290 */ /* 0x000fd8000fffe1ff */
.L_x_38:
[----:B0-----:R-:W-:Y:S01]  /*03e0*/  LDS.U16 R17, [R16+-0x4] ;  /* 0xfffffc0010117984 */ /* 0x001fe20000000400 */
[----:B-1----:R-:W-:Y:S01]  /*03f0*/  UMOV UR8, UR9 ;  /* 0x0000000900087c82 */ /* 0x002fe20008000000 */
[----:B------:R-:W-:Y:S02]  /*0400*/  UIADD3 UR16, UPT, UPT, UR16, 0x4, URZ ;  /* 0x0000000410107890 */ /* 0x000fe4000fffe0ff */
[----:B------:R-:W0:Y:S02]  /*0410*/  LDS.U16 R18, [R12+UR4] ;  /* 0x000000040c127984 */ /* 0x000e240008000400 */
[----:B------:R-:W-:Y:S02]  /*0420*/  UISETP.NE.AND UP1, UPT, UR16, URZ, UPT ;  /* 0x000000ff1000728c */ /* 0x000fe4000bf25270 */
[----:B------:R-:W1:Y:S01]  /*0430*/  LDS.U16 R19, [R10] ;  /* 0x000000000a137984 */ /* 0x000e620000000400 */
[----:B0-----:R-:W-:Y:S01]  /*0440*/  IMAD.IADD R21, R17, 0x1, R18 ;  /* 0x0000000111157824 */ /* 0x001fe200078e0212 */
[----:B-1----:R-:W-:-:S04]  /*0450*/  PRMT R18, R19, 0x9910, RZ ;  /* 0x0000991013127816 */ /* 0x002fc800000000ff */
[----:B------:R-:W-:-:S04]  /*0460*/  PRMT R17, R21, 0x9910, RZ ;  /* 0x0000991015117816 */ /* 0x000fc800000000ff */
[----:B------:R-:W-:Y:S01]  /*0470*/  ISETP.GT.AND P0, PT, R18, R17, PT ;  /* 0x000000111200720c */ /* 0x000fe20003f04270 */
[----:B------:R-:W-:-:S04]  /*0480*/  IMAD.U32 R17, RZ, RZ, UR11 ;  /* 0x0000000bff117e24 */ /* 0x000fc8000f8e00ff */
[----:B------:R-:W-:-:S08]  /*0490*/  IMAD R18, R17, UR8, R12 ;  /* 0x0000000811127c24 */ /* 0x000fd0000f8e020c */
[----:B------:R-:W-:Y:S01]  /*04a0*/  @P0 STS.U16 [R10], R21 ;  /* 0x000000150a000388 */ /* 0x000fe20000000400 */
[----:B------:R-:W-:Y:S06]  /*04b0*/  BAR.SYNC.DEFER_BLOCKING 0x0 ;  /* 0x0000000000007b1d */ /* 0x000fec0000010000 */
[----:B------:R-:W-:Y:S04]  /*04c0*/  LDS.U16 R18, [R18] ;  /* 0x0000000012127984 */ /* 0x000fe80000000400 */
[----:B------:R-:W0:Y:S04]  /*04d0*/  LDS.U16 R17, [R16+-0x2] ;  /* 0xfffffe0010117984 */ /* 0x000e280000000400 */
[----:B------:R-:W1:Y:S01]  /*04e0*/  LDS.U16 R19, [R10] ;  /* 0x000000000a137984 */ /* 0x000e620000000400 */
[----:B0-2---:R-:W-:Y:S01]  /*04f0*/  IMAD.IADD R23, R17, 0x1, R18 ;  /* 0x0000000111177824 */ /* 0x005fe200078e0212 */
[----:B-1----:R-:W-:-:S04]  /*0500*/  PRMT R20, R19, 0x9910, RZ ;  /* 0x0000991013147816 */ /* 0x002fc800000000ff */
[----:B------:R-:W-:Y:S02]  /*0510*/  PRMT R17, R23, 0x9910, RZ ;  /* 0x0000991017117816 */ /* 0x000fe400000000ff */
[----:B------:R-:W-:Y:S02]  /*0520*/  MOV R19, UR14 ;  /* 0x0000000e00137c02 */ /* 0x000fe40008000f00 */
[----:B------:R-:W-:-:S03]  /*0530*/  ISETP.GT.AND P0, PT, R20, R17, PT ;  /* 0x000000111400720c */ /* 0x000fc60003f04270 */
[----:B------:R-:W-:-:S10]  /*0540*/  IMAD R19, R19, UR8, R12 ;  /* 0x0000000813137c24 */ /* 0x000fd4000f8e020c */
        /* <DEDUP_REMOVED lines=14> */
[----:B------:R0:W1:Y:S04]  /*0630*/  LDS.U16 R17, [R16+0x2] ;  /* 0x0000020010117984 */ /* 0x0000680000000400 */
[----:B------:R-:W2:Y:S01]  /*0640*/  LDS.U16 R19, [R10] ;  /* 0x000000000a137984 */ /* 0x000ea20000000400 */
[----:B0-----:R-:W-:Y:S01]  /*0650*/  IADD3 R16, PT, PT, R16, 0x8, RZ ;  /* 0x0000000810107810 */ /* 0x001fe20007ffe0ff */
[----:B-1----:R-:W-:Y:S01]  /*0660*/  IMAD.IADD R23, R17, 0x1, R18 ;  /* 0x0000000111177824 */ /* 0x002fe200078e0212 */
[----:B--2---:R-:W-:-:S04]  /*0670*/  PRMT R20, R19, 0x9910, RZ ;  /* 0x0000991013147816 */ /* 0x004fc800000000ff */
[----:B------:R-:W-:-:S04]  /*0680*/  PRMT R17, R23, 0x9910, RZ ;  /* 0x0000991017117816 */ /* 0x000fc800000000ff */
[----:B------:R-:W-:Y:S01]  /*0690*/  ISETP.GT.AND P0, PT, R20, R17, PT ;  /* 0x000000111400720c */ /* 0x000fe20003f04270 */
[----:B------:R-:W-:-:S04]  /*06a0*/  IMAD.U32 R17, RZ, RZ, UR8 ;  /* 0x00000008ff117e24 */ /* 0x000fc8000f8e00ff */
[----:B------:R-:W-:-:S08]  /*06b0*/  IMAD R12, R17, 0x8, R12 ;  /* 0x00000008110c7824 */ /* 0x000fd000078e020c */
[----:B------:R2:W-:Y:S01]  /*06c0*/  @P0 STS.U16 [R10], R23 ;  /* 0x000000170a000388 */ /* 0x0005e20000000400 */
[----:B------:R-:W-:Y:S06]  /*06d0*/  BAR.SYNC.DEFER_BLOCKING 0x0 ;  /* 0x0000000000007b1d */ /* 0x000fec0000010000 */
[----:B------:R-:W-:Y:S05]  /*06e0*/  BRA.U UP1, `(.L_x_38) ;  /* 0xfffffffd013c7547 */ /* 0x000fea000b83ffff */
.L_x_37:
[----:B------:R-:W-:Y:S05]  /*06f0*/  BRA.U !UP0, `(.L_x_36) ;  /* 0x0000000108687547 */ /* 0x000fea000b800000 */
[----:B------:R-:W1:Y:S01]  /*0700*/  S2UR UR9, SR_CgaCtaId ;  /* 0x00000000000979c3 */ /* 0x000e620000008800 */
[----:B------:R-:W-:Y:S01]  /*0710*/  IMAD R12, R14, UR8, R2 ;  /* 0x000000080e0c7c24 */ /* 0x000fe2000f8e0202 */
[----:B------:R-:W-:Y:S01]  /*0720*/  UMOV UR5, 0x400 ;  /* 0x0000040000057882 */ /* 0x000fe20000000000 */
[----:B------:R-:W-:Y:S01]  /*0730*/  IMAD.IADD R14, R15, 0x1, R14 ;  /* 0x000000010f0e7824 */ /* 0x000fe200078e020e */
[----:B------:R-:W3:Y:S02]  /*0740*/  LDCU UR10, c[0x0][0x394] ;  /* 0x00007280ff0a77ac */ /* 0x000ee40008000800 */
[----:B------:R-:W-:Y:S01]  /*0750*/  LEA R12, R12, UR4, 0x1 ;  /* 0x000000040c0c7c11 */ /* 0x000fe2000f8e08ff */
[----:B------:R-:W-:Y:S02]  /*0760*/  UIADD3 UR7, UPT, UPT, -UR7, URZ, URZ ;  /* 0x000000ff07077290 */ /* 0x000fe4000fffe1ff */
[----:B-1----:R-:W-:-:S06]  /*0770*/  ULEA UR5, UR9, UR5, 0x18 ;  /* 0x0000000509057291 */ /* 0x002fcc000f8ec0ff */
[----:B------:R-:W-:Y:S01]  /*0780*/  VIADD R12, R12, UR5 ;  /* 0x000000050c0c7c36 */ /* 0x000fe20008000000 */
[----:B---3--:R-:W-:-:S07]  /*0790*/  LEA R14, R14, UR5, 0x1 ;  /* 0x000000050e0e7c11 */ /* 0x008fce000f8e08ff */
.L_x_39:
[----:B-1----:R1:W-:Y:S01]  /*07a0*/  LDS.U16 R16, [R14] ;  /* 0x000000000e107984 */ /* 0x0023e20000000400 */
[----:B------:R-:W-:Y:S01]  /*07b0*/  UIADD3 UR7, UPT, UPT, UR7, 0x1, URZ ;  /* 0x0000000107077890 */ /* 0x000fe2000fffe0ff */
[----:B------:R-:W-:Y:S02]  /*07c0*/  UMOV UR8, UR10 ;  /* 0x0000000a00087c82 */ /* 0x000fe40008000000 */
[----:B0-----:R-:W0:Y:S01]  /*07d0*/  LDS.U16 R17, [R12] ;  /* 0x000000000c117984 */ /* 0x001e220000000400 */
[----:B------:R-:W-:-:S03]  /*07e0*/  UISETP.NE.AND UP0, UPT, UR7, URZ, UPT ;  /* 0x000000ff0700728c */ /* 0x000fc6000bf05270 */
[----:B------:R-:W3:Y:S01]  /*07f0*/  LDS.U16 R18, [R10] ;  /* 0x000000000a127984 */ /* 0x000ee20000000400 */
[----:B-1----:R-:W-:Y:S01]  /*0800*/  IADD3 R14, PT, PT, R14, 0x2, RZ ;  /* 0x000000020e0e7810 */ /* 0x002fe20007ffe0ff */
[----:B0-----:R-:W-:Y:S01]  /*0810*/  IMAD.IADD R19, R16, 0x1, R17 ;  /* 0x0000000110137824 */ /* 0x001fe200078e0211 */
[----:B---3--:R-:W-:-:S04]  /*0820*/  PRMT R17, R18, 0x9910, RZ ;  /* 0x0000991012117816 */ /* 0x008fc800000000ff */
[----:B------:R-:W-:-:S04]  /*0830*/  PRMT R16, R19, 0x9910, RZ ;  /* 0x0000991013107816 */ /* 0x000fc800000000ff */
[----:B------:R-:W-:Y:S01]  /*0840*/  ISETP.GT.AND P0, PT, R17, R16, PT ;  /* 0x000000101100720c */ /* 0x000fe20003f04270 */
[----:B------:R-:W-:-:S04]  /*0850*/  IMAD.U32 R17, RZ, RZ, UR8 ;  /* 0x00000008ff117e24 */ /* 0x000fc8000f8e00ff */
[----:B------:R-:W-:-:S08]  /*0860*/  IMAD R12, R17, 0x2, R12 ;  /* 0x00000002110c7824 */ /* 0x000fd000078e020c */
[----:B------:R1:W-:Y:S01]  /*0870*/  @P0 STS.U16 [R10], R19 ;  /* 0x000000130a000388 */ /* 0x0003e20000000400 */
[----:B------:R-:W-:Y:S06]  /*0880*/  BAR.SYNC.DEFER_BLOCKING 0x0 ;  /* 0x0000000000007b1d */ /* 0x000fec0000010000 */
[----:B------:R-:W-:Y:S05]  /*0890*/  BRA.U UP0, `(.L_x_39) ;  /* 0xfffffffd00c07547 */ /* 0x000fea000b83ffff */
.L_x_36:
[----:B------:R-:W-:Y:S01]  /*08a0*/  BAR.SYNC.DEFER_BLOCKING 0x0 ;  /* 0x0000000000007b1d */ /* 0x000fe20000010000 */
[----:B------:R-:W-:Y:S02]  /*08b0*/  USHF.R.S32.HI UR5, URZ, 0x1f, UR6 ;  /* 0x0000001fff057899 */ /* 0x000fe40008011406 */
[----:B------:R-:W-:Y:S02]  /*08c0*/  IADD3 R16, P0, PT, R8, UR6, RZ ;  /* 0x0000000608107c10 */ /* 0x000fe4000ff1e0ff */
[----:B------:R-:W-:Y:S01]  /*08d0*/  SHF.R.S32.HI R8, RZ, 0x1f, R13 ;  /* 0x0000001fff087819 */ /* 0x000fe2000001140d */
[----:B------:R-:W3:Y:S01]  /*08e0*/  LDCU.128 UR16, c[0x0][0x380] ;  /* 0x00007000ff1077ac */ /* 0x000ee20008000c00 */
[----:B0-----:R-:W-:Y:S01]  /*08f0*/  IADD3.X R17, PT, PT, R0, UR5, RZ, P0, !PT ;  /* 0x0000000500117c10 */ /* 0x001fe200087fe4ff */
[----:B-1----:R-:W0:Y:S02]  /*0900*/  LDS.U16 R19, [R10] ;  /* 0x000000000a137984 */ /* 0x002e240000000400 */
[----:B---3--:R-:W-:-:S02]  /*0910*/  IMAD R0, R8, UR18, RZ ;  /* 0x0000001208007c24 */ /* 0x008fc4000f8e02ff */
[----:B------:R-:W-:-:S04]  /*0920*/  IMAD.WIDE.U32 R16, R13, UR18, R16 ;  /* 0x000000120d107c25 */ /* 0x000fc8000f8e0010 */
[----:B------:R-:W-:Y:S01]  /*0930*/  IMAD R9, R13, UR19, R0 ;  /* 0x000000130d097c24 */ /* 0x000fe2000f8e0200 */
[----:B------:R-:W-:-:S03]  /*0940*/  LEA R8, P0, R16, UR16, 0x1 ;  /* 0x0000001010087c11 */ /* 0x000fc6000f8008ff */
[----:B------:R-:W-:-:S05]  /*0950*/  IMAD.IADD R9, R9, 0x1, R17 ;  /* 0x0000000109097824 */ /* 0x000fca00078e0211 */
[----:B------:R-:W-:Y:S01]  /*0960*/  LEA.HI.X R9, R16, UR17, R9, 0x1, P0 ;  /* 0x0000001110097c11 */ /* 0x000fe200080f0c09 */
[----:B0-----:R0:W-:Y:S04]  /*0970*/  STG.E.U16 desc[UR12][R6.64], R19 ;  /* 0x0000001306007986 */ /* 0x0011e8000c10150c */
[----:B------:R-:W3:Y:S04]  /*0980*/  LDG.E.U16 R13, desc[UR12][R8.64] ;  /* 0x0000000c080d7981 */ /* 0x000ee8000c1e1500 */
[----:B------:R-:W4:Y:S01]  /*0990*/  LDG.E.U16 R5, desc[UR12][R4.64] ;  /* 0x0000000c04057981 */ /* 0x000f22000c1e1500 */
[----:B------:R-:W-:-:S03]  /*09a0*/  UISETP.GE.AND UP0, UPT, UR8, 0x1, UPT ;  /* 0x000000010800788c */ /* 0x000fc6000bf06270 */
[----:B---3--:R0:W-:Y:S04]  /*09b0*/  STS.U16 [R10], R13 ;  /* 0x0000000d0a007388 */ /* 0x0081e80000000400 */
[----:B----4-:R0:W-:Y:S01]  /*09c0*/  STS.U16 [R10+UR4], R5 ;  /* 0x000000050a007988 */ /* 0x0101e20008000404 */
[----:B------:R-:W-:Y:S06]  /*09d0*/  BAR.SYNC.DEFER_BLOCKING 0x0 ;  /* 0x0000000000007b1d */ /* 0x000fec0000010000 */
[----:B------:R-:W-:Y:S05]  /*09e0*/  BRA.U !UP0, `(.L_x_40) ;  /* 0x0000000508687547 */ /* 0x000fea000b800000 */
[----:B------:R-:W-:Y:S01]  /*09f0*/  UISETP.GE.U32.AND UP1, UPT, UR8, 0x4, UPT ;  /* 0x000000040800788c */ /* 0x000fe2000bf26070 */
[----:B------:R-:W-:Y:S01]  /*0a00*/  IMAD.MOV.U32 R0, RZ, RZ, RZ ;  /* 0x000000ffff007224 */ /* 0x000fe200078e00ff */
[----:B------:R-:W-:-:S04]  /*0a10*/  ULOP3.LUT UR5, UR8, 0x3, URZ, 0xc0, !UPT ;  /* 0x0000000308057892 */ /* 0x000fc8000f8ec0ff */
[----:B------:R-:W-:-:S03]  /*0a20*/  UISETP.NE.AND UP0, UPT, UR5, URZ, UPT ;  /* 0x000000ff0500728c */ /* 0x000fc6000bf05270 */
[----:B------:R-:W-:Y:S08]  /*0a30*/  BRA.U !UP1, `(.L_x_41) ;  /* 0x0000000109f07547 */ /* 0x000ff0000b800000 */
[----:B------:R-:W1:Y:S01]  /*0a40*/  S2UR UR7, SR_CgaCtaId ;  /* 0x00000000000779c3 */ /* 0x000e620000008800 */
[----:B------:R-:W-:Y:S01]  /*0a50*/  UMOV UR6, 0x400 ;  /* 0x0000040000067882 */ /* 0x000fe20000000000 */
[----:B------:R-:W-:Y:S02]  /*0a60*/  USHF.L.U32 UR9, UR8, 0x1, URZ ;  /* 0x0000000108097899 */ /* 0x000fe400080006ff */
[----:B------:R-:W-:-:S04]  /*0a70*/  ULOP3.LUT UR11, UR8, 0x7ffffffc, URZ, 0xc0, !UPT ;  /* 0x7ffffffc080b7892 */ /* 0x000fc8000f8ec0ff */
[----:B------:R-:W-:Y:S01]  /*0a80*/  LEA R11, R11, UR9, 0x1 ;  /* 0x000000090b0b7c11 */ /* 0x000fe2000f8e08ff */
[----:B------:R-:W-:Y:S02]  /*0a90*/  UIADD3 UR10, UPT, UPT, -UR11, URZ, URZ ;  /* 0x000000ff0b0a7290 */ /* 0x000fe4000fffe1ff */
[----:B-1----:R-:W-:Y:S01]  /*0aa0*/  ULEA UR6, UR7, UR6, 0x18 ;  /* 0x0000000607067291 */ /* 0x002fe2000f8ec0ff */
[----:B------:R-:W1:Y:S05]  /*0ab0*/  LDCU UR7, c[0x0][0x394] ;  /* 0x00007280ff0777ac */ /* 0x000e6a0008000800 */
[----:B------:R-:W-:Y:S01]  /*0ac0*/  IMAD.U32 R0, RZ, RZ, UR6 ;  /* 0x00000006ff007e24 */ /* 0x000fe2000f8e00ff */
[----:B------:R-:W-:-:S03]  /*0ad0*/  LEA R4, R2, UR6, 0x1 ;  /* 0x0000000602047c11 */ /* 0x000fc6000f8e08ff */
[----:B------:R-:W-:Y:S02]  /*0ae0*/  IMAD R11, R11, UR8, R0 ;  /* 0x000000080b0b7c24 */ /* 0x000fe4000f8e0200 */
[----:B------:R-:W-:Y:S02]  /*0af0*/  IMAD.U32 R0, RZ, RZ, UR11 ;  /* 0x0000000bff007e24 */ /* 0x000fe4000f8e00ff */
[----:B0-----:R-:W-:-:S07]  /*0b00*/  VIADD R5, R11, 0x4 ;  /* 0x000000040b057836 */ /* 0x001fce0000000000 */
.L_x_42:
[----:B------:R-:W-:Y:S01]  /*0b10*/  LDS.U16 R6, [R5+-0x4] ;  /* 0xfffffc0005067984 */ /* 0x000fe20000000400 */
[----:B-1----:R-:W-:Y:S01]  /*0b20*/  UMOV UR8, UR7 ;  /* 0x0000000700087c82 */ /* 0x002fe20008000000 */
[----:B------:R-:W-:Y:S02]  /*0b30*/  UIADD3 UR10, UPT, UPT, UR10, 0x4, URZ ;  /* 0x000000040a0a7890 */ /* 0x000fe4000fffe0ff */
[----:B------:R-:W0:Y:S02]  /*0b40*/  LDS.U16 R7, [R4] ;  /* 0x0000000004077984 */ /* 0x000e240000000400 */
[----:B------:R-:W-:Y:S02]  /*0b50*/  UISETP.NE.AND UP1, UPT, UR10, URZ, UPT ;  /* 0x000000ff0a00728c */ /* 0x000fe4000bf25270 */
[----:B------:R-:W1:Y:S01]  /*0b60*/  LDS.U16 R11, [R10] ;  /* 0x000000000a0b7984 */ /* 0x000e620000000400 */
[----:B0-----:R-:W-:Y:S02]  /*0b70*/  IADD3 R13, PT, PT, R6, R7, RZ ;  /* 0x00000007060d7210 */ /* 0x001fe40007ffe0ff */
[----:B-1----:R-:W-:-:S02]  /*0b80*/  PRMT R7, R11, 0x9910, RZ ;  /* 0x000099100b077816 */ /* 0x002fc400000000ff */
[----:B------:R-:W-:-:S04]  /*0b90*/  PRMT R6, R13, 0x9910, RZ ;  /* 0x000099100d067816 */ /* 0x000fc800000000ff */
[----:B------:R-:W-:-:S13]  /*0ba0*/  ISETP.GT.AND P0, PT, R7, R6, PT ;  /* 0x000000060700720c */ /* 0x000fda0003f04270 */
[----:B------:R-:W-:Y:S01]  /*0bb0*/  @P0 STS.U16 [R10], R13 ;  /* 0x0000000d0a000388 */ /* 0x000fe20000000400 */
[----:B------:R-:W-:Y:S06]  /*0bc0*/  BAR.SYNC.DEFER_BLOCKING 0x0 ;  /* 0x0000000000007b1d */ /* 0x000fec0000010000 */
[----:B------:R-:W-:Y:S04]  /*0bd0*/  LDS.U16 R6, [R5+-0x2] ;  /* 0xfffffe0005067984 */ /* 0x000fe80000000400 */
[----:B------:R-:W0:Y:S04]  /*0be0*/  LDS.U16 R7, [R4+UR9] ;  /* 0x0000000904077984 */ /* 0x000e280008000400 */
[----:B------:R-:W1:Y:S01]  /*0bf0*/  LDS.U16 R11, [R10] ;  /* 0x000000000a0b7984 */ /* 0x000e620000000400 */
[----:B0--3--:R-:W-:Y:S01]  /*0c00*/  IMAD.IADD R17, R6, 0x1, R7 ;  /* 0x0000000106117824 */ /* 0x009fe200078e0207 */
[----:B-1----:R-:W-:-:S04]  /*0c10*/  PRMT R7, R11, 0x9910, RZ ;  /* 0x000099100b077816 */ /* 0x002fc800000000ff */
[----:B------:R-:W-:-:S04]  /*0c20*/  PRMT R6, R17, 0x9910, RZ ;  /* 0x0000991011067816 */ /* 0x000fc800000000ff */
[----:B------:R-:W-:Y:S01]  /*0c30*/  ISETP.GT.AND P0, PT, R7, R6, PT ;  /* 0x000000060700720c */ /* 0x000fe20003f04270 */
[----:B------:R-:W-:-:S04]  /*0c40*/  IMAD.U32 R7, RZ, RZ, UR8 ;  /* 0x00000008ff077e24 */ /* 0x000fc8000f8e00ff */
[----:B------:R-:W-:-:S08]  /*0c50*/  IMAD R7, R7, 0x4, R4 ;  /* 0x0000000407077824 */ /* 0x000fd000078e0204 */
        /* <DEDUP_REMOVED lines=14> */
[----:B------:R0:W1:Y:S04]  /*0d40*/  LDS.U16 R6, [R5+0x2] ;  /* 0x0000020005067984 */ /* 0x0000680000000400 */
[----:B------:R-:W3:Y:S01]  /*0d50*/  LDS.U16 R7, [R10] ;  /* 0x000000000a077984 */ /* 0x000ee20000000400 */
[----:B0-----:R-:W-:Y:S01]  /*0d60*/  VIADD R5, R5, 0x8 ;  /* 0x0000000805057836 */ /* 0x001fe20000000000 */
[----:B-1----:R-:W-:-:S02]  /*0d70*/  IADD3 R17, PT, PT, R6, R11, RZ ;  /* 0x0000000b06117210 */ /* 0x002fc40007ffe0ff */
[----:B---3--:R-:W-:Y:S02]  /*0d80*/  PRMT R7, R7, 0x9910, RZ ;  /* 0x0000991007077816 */ /* 0x008fe400000000ff */
[----:B------:R-:W-:-:S04]  /*0d90*/  PRMT R6, R17, 0x9910, RZ ;  /* 0x0000991011067816 */ /* 0x000fc800000000ff */
[----:B------:R-:W-:Y:S01]  /*0da0*/  ISETP.GT.AND P0, PT, R7, R6, PT ;  /* 0x000000060700720c */ /* 0x000fe20003f04270 */
[----:B------:R-:W-:-:S04]  /*0db0*/  IMAD.U32 R7, RZ, RZ, UR8 ;  /* 0x00000008ff077e24 */ /* 0x000fc8000f8e00ff */
[----:B------:R-:W-:-:S08]  /*0dc0*/  IMAD R4, R7, 0x8, R4 ;  /* 0x0000000807047824 */ /* 0x000fd000078e0204 */
[----:B------:R3:W-:Y:S01]  /*0dd0*/  @P0 STS.U16 [R10], R17 ;  /* 0x000000110a000388 */ /* 0x0007e20000000400 */
[----:B------:R-:W-:Y:S06]  /*0de0*/  BAR.SYNC.DEFER_BLOCKING 0x0 ;  /* 0x0000000000007b1d */ /* 0x000fec0000010000 */
[----:B------:R-:W-:Y:S05]  /*0df0*/  BRA.U UP1, `(.L_x_42) ;  /* 0xfffffffd01447547 */ /* 0x000fea000b83ffff */
.L_x_41:
[----:B------:R-:W-:Y:S05]  /*0e00*/  BRA.U !UP0, `(.L_x_40) ;  /* 0x0000000108607547 */ /* 0x000fea000b800000 */
[----:B------:R-:W1:Y:S01]  /*0e10*/  S2UR UR7, SR_CgaCtaId ;  /* 0x00000000000779c3 */ /* 0x000e620000008800 */
[----:B------:R-:W-:Y:S01]  /*0e20*/  IMAD.IADD R15, R15, 0x1, R0 ;  /* 0x000000010f0f7824 */ /* 0x000fe200078e0200 */
[----:B------:R-:W-:Y:S01]  /*0e30*/  UMOV UR6, 0x400 ;  /* 0x0000040000067882 */ /* 0x000fe20000000000 */
[----:B------:R-:W-:Y:S01]  /*0e40*/  IMAD R0, R0, UR8, R2 ;  /* 0x0000000800007c24 */ /* 0x000fe2000f8e0202 */
[----:B------:R-:W-:Y:S02]  /*0e50*/  UIADD3 UR5, UPT, UPT, -UR5, URZ, URZ ;  /* 0x000000ff05057290 */ /* 0x000fe4000fffe1ff */
[----:B------:R-:W-:Y:S02]  /*0e60*/  LEA R15, R15, UR4, 0x1 ;  /* 0x000000040f0f7c11 */ /* 0x000fe4000f8e08ff */
[----:B0-----:R-:W0:Y:S01]  /*0e70*/  LDC R7, c[0x0][0x394] ;  /* 0x0000e500ff077b82 */ /* 0x001e220000000800 */
[----:B-1----:R-:W-:-:S06]  /*0e80*/  ULEA UR6, UR7, UR6, 0x18 ;  /* 0x0000000607067291 */ /* 0x002fcc000f8ec0ff */
[----:B------:R-:W-:Y:S02]  /*0e90*/  LEA R0, R0, UR6, 0x1 ;  /* 0x0000000600007c11 */ /* 0x000fe4000f8e08ff */
[----:B------:R-:W-:-:S07]  /*0ea0*/  IADD3 R15, PT, PT, R15, UR6, RZ ;  /* 0x000000060f0f7c10 */ /* 0x000fce000fffe0ff */
.L_x_43:
[----:B-1----:R1:W-:Y:S01]  /*0eb0*/  LDS.U16 R2, [R15] ;  /* 0x000000000f027984 */ /* 0x0023e20000000400 */
[----:B------:R-:W-:-:S03]  /*0ec0*/  UIADD3 UR5, UPT, UPT, UR5, 0x1, URZ ;  /* 0x0000000105057890 */ /* 0x000fc6000fffe0ff */
[----:B------:R0:W4:Y:S01]  /*0ed0*/  LDS.U16 R3, [R0] ;  /* 0x0000000000037984 */ /* 0x0001220000000400 */
[----:B------:R-:W-:-:S03]  /*0ee0*/  UISETP.NE.AND UP0, UPT, UR5, URZ, UPT ;  /* 0x000000ff0500728c */ /* 0x000fc6000bf05270 */
[----:B------:R-:W5:Y:S01]  /*0ef0*/  LDS.U16 R4, [R10] ;  /* 0x000000000a047984 */ /* 0x000f620000000400 */
[----:B-1----:R-:W-:Y:S02]  /*0f00*/  VIADD R15, R15, 0x2 ;  /* 0x000000020f0f7836 */ /* 0x002fe40000000000 */
[----:B0-----:R-:W-:Y:S02]  /*0f10*/  IMAD R0, R7, 0x2, R0 ;  /* 0x0000000207007824 */ /* 0x001fe400078e0200 */
[----:B----4-:R-:W-:Y:S01]  /*0f20*/  IMAD.IADD R5, R2, 0x1, R3 ;  /* 0x0000000102057824 */ /* 0x010fe200078e0203 */
[----:B-----5:R-:W-:-:S04]  /*0f30*/  PRMT R3, R4, 0x9910, RZ ;  /* 0x0000991004037816 */ /* 0x020fc800000000ff */
[----:B------:R-:W-:-:S04]  /*0f40*/  PRMT R2, R5, 0x9910, RZ ;  /* 0x0000991005027816 */ /* 0x000fc800000000ff */
[----:B------:R-:W-:-:S13]  /*0f50*/  ISETP.GT.AND P0, PT, R3, R2, PT ;  /* 0x000000020300720c */ /* 0x000fda0003f04270 */
[----:B------:R1:W-:Y:S01]  /*0f60*/  @P0 STS.U16 [R10], R5 ;  /* 0x000000050a000388 */ /* 0x0003e20000000400 */
[----:B------:R-:W-:Y:S06]  /*0f70*/  BAR.SYNC.DEFER_BLOCKING 0x0 ;  /* 0x0000000000007b1d */ /* 0x000fec0000010000 */
[----:B------:R-:W-:Y:S05]  /*0f80*/  BRA.U UP0, `(.L_x_43) ;  /* 0xfffffffd00c87547 */ /* 0x000fea000b83ffff */
.L_x_40:
[----:B------:R-:W-:Y:S06]  /*0f90*/  BAR.SYNC.DEFER_BLOCKING 0x0 ;  /* 0x0000000000007b1d */ /* 0x000fec0000010000 */
[----:B------:R-:W4:Y:S04]  /*0fa0*/  LDS.U16 R3, [R10] ;  /* 0x000000000a037984 */ /* 0x000f280000000400 */
[----:B----4-:R-:W-:Y:S01]  /*0fb0*/  STG.E.U16 desc[UR12][R8.64], R3 ;  /* 0x0000000308007986 */ /* 0x010fe2000c10150c */
[----:B------:R-:W-:Y:S05]  /*0fc0*/  EXIT ;  /* 0x000000000000794d */ /* 0x000fea0003800000 */
.L_x_44:
        /* <DEDUP_REMOVED lines=11> */
.L_x_70:


//--------------------- .text._Z28blocked_FW_phase1_vectorizedPsxii --------------------------
	.section	.text._Z28blocked_FW_phase1_vectorizedPsxii,"ax",@progbits
	.align	128
        .global         _Z28blocked_FW_phase1_vectorizedPsxii
        .type           _Z28blocked_FW_phase1_vectorizedPsxii,@function
        .size           _Z28blocked_FW_phase1_vectorizedPsxii,(.L_x_71 - _Z28blocked_FW_phase1_vectorizedPsxii)
        .other          _Z28blocked_FW_phase1_vectorizedPsxii,@"STO_CUDA_ENTRY STV_DEFAULT"
_Z28blocked_FW_phase1_vectorizedPsxii:
.text._Z28blocked_FW_phase1_vectorizedPsxii:
[----:B------:R-:W-:Y:S01]  /*0000*/  LDC R1, c[0x0][0x37c] ;  /* 0x0000df00ff017b82 */ /* 0x000fe20000000800 */
[----:B------:R-:W0:Y:S07]  /*0010*/  S2R R0, SR_TID.Y ;  /* 0x0000000000007919 */ /* 0x000e2e0000002200 */
[----:B------:R-:W1:Y:S01]  /*0020*/  LDC.64 R12, c[0x0][0x390] ;  /* 0x0000e400ff0c7b82 */ /* 0x000e620000000a00 */
[----:B------:R-:W2:Y:S01]  /*0030*/  LDCU.128 UR4, c[0x0][0x380] ;  /* 0x00007000ff0477ac */ /* 0x000ea20008000c00 */
[----:B------:R-:W3:Y:S01]  /*0040*/  S2R R10, SR_TID.X ;  /* 0x00000000000a7919 */ /* 0x000ee20000002100 */
[----:B-1----:R-:W-:-:S05]  /*0050*/  IMAD R2, R13, R12, RZ ;  /* 0x0000000c0d027224 */ /* 0x002fca00078e02ff */
[----:B------:R-:W-:Y:S02]  /*0060*/  SHF.R.S32.HI R3, RZ, 0x1f, R2 ;  /* 0x0000001fff037819 */ /* 0x000fe40000011402 */
[----:B0-----:R-:W-:-:S05]  /*0070*/  IADD3 R5, P0, PT, R2, R0, RZ ;  /* 0x0000000002057210 */ /* 0x001fca0007f1e0ff */
[--C-:B------:R-:W-:Y:S02]  /*0080*/  IMAD.X R4, RZ, RZ, R3.reuse, P0 ;  /* 0x000000ffff047224 */ /* 0x100fe400000e0603 */
[----:B--2---:R-:W-:-:S04]  /*0090*/  IMAD.WIDE.U32 R2, R5, UR6, R2 ;  /* 0x0000000605027c25 */ /* 0x004fc8000f8e0002 */
[----:B------:R-:W-:Y:S01]  /*00a0*/  IMAD R4, R4, UR6, RZ ;  /* 0x0000000604047c24 */ /* 0x000fe2000f8e02ff */
[----:B------:R-:W-:-:S03]  /*00b0*/  LEA R18, P0, R2, UR4, 0x1 ;  /* 0x0000000402127c11 */ /* 0x000fc6000f8008ff */
[----:B------:R-:W-:Y:S01]  /*00c0*/  IMAD R5, R5, UR7, R4 ;  /* 0x0000000705057c24 */ /* 0x000fe2000f8e0204 */
[----:B------:R-:W0:Y:S03]  /*00d0*/  LDCU.64 UR6, c[0x0][0x358] ;  /* 0x00006b00ff0677ac */ /* 0x000e260008000a00 */
[----:B------:R-:W-:-:S05]  /*00e0*/  IMAD.IADD R3, R3, 0x1, R5 ;  /* 0x0000000103037824 */ /* 0x000fca00078e0205 */
[----:B------:R-:W-:-:S03]  /*00f0*/  LEA.HI.X R19, R2, UR5, R3, 0x1, P0 ;  /* 0x0000000502137c11 */ /* 0x000fc600080f0c03 */
[----:B---3--:R-:W-:-:S05]  /*0100*/  IMAD.WIDE.U32 R18, R10, 0x8, R18 ;  /* 0x000000080a127825 */ /* 0x008fca00078e0012 */
[----:B0-----:R-:W2:Y:S01]  /*0110*/  LDG.E.64 R6, desc[UR6][R18.64] ;  /* 0x0000000612067981 */ /* 0x001ea2000c1e1b00 */
[----:B------:R-:W0:Y:S01]  /*0120*/  S2UR UR5, SR_CgaCtaId ;  /* 0x00000000000579c3 */ /* 0x000e220000008800 */
[----:B------:R-:W-:Y:S01]  /*0130*/  IMAD R3, R0, R13, RZ ;  /* 0x0000000d00037224 */ /* 0x000fe200078e02ff */
[----:B------:R-:W-:Y:S01]  /*0140*/  UMOV UR4, 0x400 ;  /* 0x0000040000047882 */ /* 0x000fe20000000000 */
[----:B------:R-:W-:Y:S02]  /*0150*/  ISETP.GE.AND P0, PT, R13, 0x1, PT ;  /* 0x000000010d00780c */ /* 0x000fe40003f06270 */
[----:B------:R-:W-:Y:S01]  /*0160*/  IMAD.IADD R5, R3, 0x1, R10 ;  /* 0x0000000103057824 */ /* 0x000fe200078e020a */
[----:B0-----:R-:W-:-:S06]  /*0170*/  ULEA UR4, UR5, UR4, 0x18 ;  /* 0x0000000405047291 */ /* 0x001fcc000f8ec0ff */
[----:B------:R-:W-:-:S05]  /*0180*/  LEA R5, R5, UR4, 0x3 ;  /* 0x0000000405057c11 */ /* 0x000fca000f8e18ff */
[----:B--2---:R0:W-:Y:S01]  /*0190*/  STS.64 [R5], R6 ;  /* 0x0000000605007388 */ /* 0x0041e20000000a00 */
[----:B------:R-:W-:Y:S06]  /*01a0*/  BAR.SYNC.DEFER_BLOCKING 0x0 ;  /* 0x0000000000007b1d */ /* 0x000fec0000010000 */
[----:B------:R-:W-:Y:S05]  /*01b0*/  @!P0 BRA `(.L_x_45) ;  /* 0x0000001400e88947 */ /* 0x000fea0003800000 */
[C---:B------:R-:W-:Y:S01]  /*01c0*/  ISETP.GE.U32.AND P1, PT, R13.reuse, 0x8, PT ;  /* 0x000000080d00780c */ /* 0x040fe20003f26070 */
[----:B------:R-:W-:Y:S01]  /*01d0*/  IMAD.MOV.U32 R12, RZ, RZ, RZ ;  /* 0x000000ffff0c7224 */ /* 0x000fe200078e00ff */
[----:B0-----:R-:W-:-:S04]  /*01e0*/  LOP3.LUT R7, R13, 0x7, RZ, 0xc0, !PT ;  /* 0x000000070d077812 */ /* 0x001fc800078ec0ff */
[----:B------:R-:W-:-:S07]  /*01f0*/  ISETP.NE.AND P0, PT, R7, RZ, PT ;  /* 0x000000ff0700720c */ /* 0x000fce0003f05270 */
[----:B------:R-:W-:Y:S06]  /*0200*/  @!P1 BRA `(.L_x_46) ;  /* 0x0000000800c49947 */ /* 0x000fec0003800000 */
[----:B------:R-:W-:Y:S02]  /*0210*/  LEA R9, R3, UR4, 0x3 ;  /* 0x0000000403097c11 */ /* 0x000fe4000f8e18ff */
[----:B------:R-:W-:Y:S02]  /*0220*/  LOP3.LUT R12, R13, 0x7ffffff8, RZ, 0xc0, !PT ;  /* 0x7ffffff80d0c7812 */ /* 0x000fe400078ec0ff */
[----:B------:R-:W-:Y:S01]  /*0230*/  LEA R14, R10, UR4, 0x3 ;  /* 0x000000040a0e7c11 */ /* 0x000fe2000f8e18ff */
[----:B------:R-:W-:Y:S02]  /*0240*/  VIADD R9, R9, 0x8 ;  /* 0x0000000809097836 */ /* 0x000fe40000000000 */
[----:B------:R-:W-:-:S07]  /*0250*/  IMAD.MOV R11, RZ, RZ, -R12 ;  /* 0x000000ffff0b7224 */ /* 0x000fce00078e0a0c */
.L_x_47:
[----:B0-----:R-:W0:Y:S01]  /*0260*/  LDS.64 R20, [R14] ;  /* 0x000000000e147984 */ /* 0x001e220000000a00 */
[----:B------:R-:W-:-:S03]  /*0270*/  VIADD R11, R11, 0x8 ;  /* 0x000000080b0b7836 */ /* 0x000fc60000000000 */
[----:B------:R-:W1:Y:S02]  /*0280*/  LDS.64 R16, [R5] ;  /* 0x0000000005107984 */ /* 0x000e640000000a00 */
[----:B------:R-:W-:Y:S02]  /*0290*/  ISETP.NE.AND P1, PT, R11, RZ, PT ;  /* 0x000000ff0b00720c */ /* 0x000fe40003f25270 */
[----:B------:R-:W2:Y:S01]  /*02a0*/  LDS.U16 R15, [R9+-0x8] ;  /* 0xfffff800090f7984 */ /* 0x000ea20000000400 */
[----:B0-----:R-:W-:Y:S02]  /*02b0*/  PRMT R6, R20, 0x7632, R6 ;  /* 0x0000763214067816 */ /* 0x001fe40000000006 */
[----:B------:R-:W-:Y:S02]  /*02c0*/  PRMT R8, R21, 0x7632, R8 ;  /* 0x0000763215087816 */ /* 0x000fe40000000008 */
[C---:B-1----:R-:W-:Y:S02]  /*02d0*/  PRMT R22, R17.reuse, 0x7632, R22 ;  /* 0x0000763211167816 */ /* 0x042fe40000000016 */
        /* <DEDUP_REMOVED lines=9> */
[----:B------:R-:W-:Y:S01]  /*0370*/  VIMNMX.S16x2 R8, PT, PT, R8, R22, PT ;  /* 0x0000001608087248 */ /* 0x000fe20003fe0300 */
[C---:B------:R-:W-:Y:S01]  /*0380*/  IMAD R22, R13.reuse, 0x8, R14 ;  /* 0x000000080d167824 */ /* 0x040fe200078e020e */
[----:B------:R-:W-:Y:S01]  /*0390*/  PRMT R24, R2, 0x5410, R6 ;  /* 0x0000541002187816 */ /* 0x000fe20000000006 */
[----:B------:R-:W-:Y:S01]  /*03a0*/  IMAD R14, R13, 0x40, R14 ;  /* 0x000000400d0e7824 */ /* 0x000fe200078e020e */
[----:B------:R-:W-:-:S05]  /*03b0*/  PRMT R25, R0, 0x5410, R8 ;  /* 0x0000541000197816 */ /* 0x000fca0000000008 */
[----:B------:R-:W-:Y:S01]  /*03c0*/  STS.64 [R5], R24 ;  /* 0x0000001805007388 */ /* 0x000fe20000000a00 */
[----:B------:R-:W-:Y:S06]  /*03d0*/  BAR.SYNC.DEFER_BLOCKING 0x0 ;  /* 0x0000000000007b1d */ /* 0x000fec0000010000 */
[----:B------:R0:W1:Y:S04]  /*03e0*/  LDS.64 R20, [R22] ;  /* 0x0000000016147984 */ /* 0x0000680000000a00 */
[----:B------:R-:W2:Y:S04]  /*03f0*/  LDS.64 R16, [R5] ;  /* 0x0000000005107984 */ /* 0x000ea80000000a00 */
[----:B------:R-:W3:Y:S01]  /*0400*/  LDS.U16 R15, [R9+-0x6] ;  /* 0xfffffa00090f7984 */ /* 0x000ee20000000400 */
[----:B0-----:R-:W-:Y:S01]  /*0410*/  IMAD R22, R13, 0x8, R22 ;  /* 0x000000080d167824 */ /* 0x001fe200078e0216 */
        /* <DEDUP_REMOVED lines=61> */
[----:B------:R-:W3:Y:S01]  /*07f0*/  LDS.U16 R15, [R9] ;  /* 0x00000000090f7984 */ /* 0x000ee20000000400 */
        /* <DEDUP_REMOVED lines=20> */
[----:B------:R-:W3:Y:S01]  /*0940*/  LDS.U16 R15, [R9+0x2] ;  /* 0x00000200090f7984 */ /* 0x000ee20000000400 */
        /* <DEDUP_REMOVED lines=18> */
[----:B------:R-:W0:Y:S04]  /*0a70*/  LDS.64 R20, [R22] ;  /* 0x0000000016147984 */ /* 0x000e280000000a00 */
[----:B------:R-:W1:Y:S04]  /*0a80*/  LDS.64 R16, [R5] ;  /* 0x0000000005107984 */ /* 0x000e680000000a00 */
[----:B------:R-:W2:Y:S01]  /*0a90*/  LDS.U16 R15, [R9+0x4] ;  /* 0x00000400090f7984 */ /* 0x000ea20000000400 */
        /* <DEDUP_REMOVED lines=11> */
[----:B------:R-:W-:Y:S01]  /*0b50*/  IMAD R20, R13, 0x8, R22 ;  /* 0x000000080d147824 */ /* 0x000fe200078e0216 */
[----:B------:R-:W-:-:S02]  /*0b60*/  VIMNMX.S16x2 R6, PT, PT, R6, R17, PT ;  /* 0x0000001106067248 */ /* 0x000fc40003fe0300 */
[----:B------:R-:W-:Y:S02]  /*0b70*/  VIMNMX.S16x2 R8, PT, PT, R8, R23, PT ;  /* 0x0000001708087248 */ /* 0x000fe40003fe0300 */
[----:B------:R-:W-:Y:S02]  /*0b80*/  PRMT R22, R2, 0x5410, R6 ;  /* 0x0000541002167816 */ /* 0x000fe40000000006 */
[----:B------:R-:W-:-:S05]  /*0b90*/  PRMT R23, R0, 0x5410, R8 ;  /* 0x0000541000177816 */ /* 0x000fca0000000008 */
[----:B------:R-:W-:Y:S01]  /*0ba0*/  STS.64 [R5], R22 ;  /* 0x0000001605007388 */ /* 0x000fe20000000a00 */
[----:B------:R-:W-:Y:S06]  /*0bb0*/  BAR.SYNC.DEFER_BLOCKING 0x0 ;  /* 0x0000000000007b1d */ /* 0x000fec0000010000 */
[----:B------:R-:W0:Y:S04]  /*0bc0*/  LDS.64 R20, [R20] ;  /* 0x0000000014147984 */ /* 0x000e280000000a00 */
        /* <DEDUP_REMOVED lines=20> */
[----:B------:R-:W-:Y:S05]  /*0d10*/  @P1 BRA `(.L_x_47) ;  /* 0xfffffff400501947 */ /* 0x000fea000383ffff */
.L_x_46:
[----:B------:R-:W-:Y:S05]  /*0d20*/  @!P0 BRA `(.L_x_45) ;  /* 0x0000000c000c8947 */ /* 0x000fea0003800000 */
[----:B------:R-:W-:Y:S02]  /*0d30*/  ISETP.GE.U32.AND P0, PT, R7, 0x4, PT ;  /* 0x000000040700780c */ /* 0x000fe40003f06070 */
[----:B------:R-:W-:-:S04]  /*0d40*/  LOP3.LUT R15, R13, 0x3, RZ, 0xc0, !PT ;  /* 0x000000030d0f7812 */ /* 0x000fc800078ec0ff */
[----:B------:R-:W-:-:S07]  /*0d50*/  ISETP.NE.AND P1, PT, R15, RZ, PT ;  /* 0x000000ff0f00720c */ /* 0x000fce0003f25270 */
[----:B------:R-:W-:Y:S06]  /*0d60*/  @!P0 BRA `(.L_x_48) ;  /* 0x00000004009c8947 */ /* 0x000fec0003800000 */
[C---:B------:R-:W-:Y:S01]  /*0d70*/  LEA.HI R0, R12.reuse, R3, RZ, 0x1e ;  /* 0x000000030c007211 */ /* 0x040fe200078ff0ff */
[C---:B------:R-:W-:Y:S01]  /*0d80*/  IMAD R14, R12.reuse, R13, R10 ;  /* 0x0000000d0c0e7224 */ /* 0x040fe200078e020a */
[----:B------:R-:W1:Y:S01]  /*0d90*/  LDS.64 R8, [R5] ;  /* 0x0000000005087984 */ /* 0x000e620000000a00 */
[----:B0-----:R-:W-:Y:S01]  /*0da0*/  VIADD R16, R12, 0x1 ;  /* 0x000000010c107836 */ /* 0x001fe20000000000 */
[----:B------:R-:W-:Y:S02]  /*0db0*/  LEA R17, R0, UR4, 0x3 ;  /* 0x0000000400117c11 */ /* 0x000fe4000f8e18ff */
[----:B------:R-:W-:-:S04]  /*0dc0*/  LEA R14, R14, UR4, 0x3 ;  /* 0x000000040e0e7c11 */ /* 0x000fc8000f8e18ff */
[----:B------:R-:W-:Y:S04]  /*0dd0*/  LDS.U16 R17, [R17] ;  /* 0x0000000011117984 */ /* 0x000fe80000000400 */
[----:B------:R0:W2:Y:S02]  /*0de0*/  LDS.64 R6, [R14] ;  /* 0x000000000e067984 */ /* 0x0000a40000000a00 */
[----:B0-----:R-:W-:Y:S01]  /*0df0*/  IMAD R14, R13, 0x8, R14 ;  /* 0x000000080d0e7824 */ /* 0x001fe200078e020e */
[C---:B-1----:R-:W-:Y:S02]  /*0e00*/  PRMT R2, R9.reuse, 0x7610, R2 ;  /* 0x0000761009027816 */ /* 0x042fe40000000002 */
[----:B------:R-:W-:Y:S02]  /*0e10*/  PRMT R11, R9, 0x7632, R11 ;  /* 0x00007632090b7816 */ /* 0x000fe4000000000b */
[----:B------:R-:W-:Y:S01]  /*0e20*/  PRMT R9, R8, 0x7632, R9 ;  /* 0x0000763208097816 */ /* 0x000fe20000000009 */
[----:B--2---:R-:W-:-:S02]  /*0e30*/  IMAD.IADD R4, R17, 0x1, R6 ;  /* 0x0000000111047824 */ /* 0x004fc400078e0206 */
[----:B------:R-:W-:-:S03]  /*0e40*/  IMAD.IADD R0, R17, 0x1, R7 ;  /* 0x0000000111007824 */ /* 0x000fc600078e0207 */
[----:B------:R-:W-:Y:S02]  /*0e50*/  VIMNMX.S16x2 R4, PT, PT, R4, R8, PT ;  /* 0x0000000804047248 */ /* 0x000fe40003fe0300 */
[----:B------:R-:W-:Y:S02]  /*0e60*/  VIMNMX.S16x2 R8, PT, PT, R0, R2, PT ;  /* 0x0000000200087248 */ /* 0x000fe40003fe0300 */
[----:B------:R-:W-:Y:S02]  /*0e70*/  PRMT R0, R6, 0x7632, R0 ;  /* 0x0000763206007816 */ /* 0x000fe40000000000 */
[----:B------:R-:W-:Y:S02]  /*0e80*/  PRMT R2, R7, 0x7632, R2 ;  /* 0x0000763207027816 */ /* 0x000fe40000000002 */
[----:B------:R-:W-:Y:S01]  /*0e90*/  LEA.HI R6, R16, R3, RZ, 0x1e ;  /* 0x0000000310067211 */ /* 0x000fe200078ff0ff */
[--C-:B------:R-:W-:Y:S02]  /*0ea0*/  IMAD.IADD R0, R0, 0x1, R17.reuse ;  /* 0x0000000100007824 */ /* 0x100fe400078e0211 */
[----:B------:R-:W-:Y:S01]  /*0eb0*/  IMAD.IADD R2, R2, 0x1, R17 ;  /* 0x0000000102027824 */ /* 0x000fe200078e0211 */
[----:B------:R-:W-:Y:S01]  /*0ec0*/  LEA R6, R6, UR4, 0x3 ;  /* 0x0000000406067c11 */ /* 0x000fe2000f8e18ff */
[----:B------:R-:W-:Y:S01]  /*0ed0*/  IMAD.SHL.U32 R16, R16, 0x2, RZ ;  /* 0x0000000210107824 */ /* 0x000fe200078e00ff */
[----:B------:R-:W-:-:S02]  /*0ee0*/  VIMNMX.S16x2 R0, PT, PT, R0, R9, PT ;  /* 0x0000000900007248 */ /* 0x000fc40003fe0300 */
[----:B------:R-:W-:Y:S02]  /*0ef0*/  VIMNMX.S16x2 R2, PT, PT, R2, R11, PT ;  /* 0x0000000b02027248 */ /* 0x000fe40003fe0300 */
[----:B------:R-:W-:Y:S02]  /*0f00*/  LOP3.LUT R7, R16, 0x6, RZ, 0xc0, !PT ;  /* 0x0000000610077812 */ /* 0x000fe400078ec0ff */
[----:B------:R-:W-:Y:S02]  /*0f10*/  PRMT R16, R4, 0x5410, R0 ;  /* 0x0000541004107816 */ /* 0x000fe40000000000 */
[----:B------:R-:W-:Y:S01]  /*0f20*/  PRMT R17, R8, 0x5410, R2 ;  /* 0x0000541008117816 */ /* 0x000fe20000000002 */
[----:B------:R-:W-:-:S04]  /*0f30*/  IMAD.IADD R11, R6, 0x1, R7 ;  /* 0x00000001060b7824 */ /* 0x000fc800078e0207 */
[----:B------:R0:W-:Y:S01]  /*0f40*/  STS.64 [R5], R16 ;  /* 0x0000001005007388 */ /* 0x0001e20000000a00 */
[----:B------:R-:W-:Y:S01]  /*0f50*/  BAR.SYNC.DEFER_BLOCKING 0x0 ;  /* 0x0000000000007b1d */ /* 0x000fe20000010000 */
[----:B0-----:R-:W-:-:S05]  /*0f60*/  VIADD R16, R12, 0x2 ;  /* 0x000000020c107836 */ /* 0x001fca0000000000 */
[----:B------:R-:W-:-:S04]  /*0f70*/  LEA.HI R16, R16, R3, RZ, 0x1e ;  /* 0x0000000310107211 */ /* 0x000fc800078ff0ff */
[----:B------:R-:W-:Y:S01]  /*0f80*/  LEA R17, R16, UR4, 0x3 ;  /* 0x0000000410117c11 */ /* 0x000fe2000f8e18ff */
[C---:B------:R-:W-:Y:S02]  /*0f90*/  VIADD R16, R12.reuse, 0x3 ;  /* 0x000000030c107836 */ /* 0x040fe40000000000 */
[----:B------:R-:W-:Y:S01]  /*0fa0*/  VIADD R12, R12, 0x4 ;  /* 0x000000040c0c7836 */ /* 0x000fe20000000000 */
[----:B------:R-:W-:Y:S04]  /*0fb0*/  LDS.U16 R11, [R11] ;  /* 0x000000000b0b7984 */ /* 0x000fe80000000400 */
[----:B------:R0:W1:Y:S04]  /*0fc0*/  LDS.64 R6, [R14] ;  /* 0x000000000e067984 */ /* 0x0000680000000a00 */
[----:B------:R-:W2:Y:S01]  /*0fd0*/  LDS.64 R8, [R5] ;  /* 0x0000000005087984 */ /* 0x000ea20000000a00 */
[----:B0-----:R-:W-:-:S02]  /*0fe0*/  IMAD R14, R13, 0x8, R14 ;  /* 0x000000080d0e7824 */ /* 0x001fc400078e020e */
[C---:B-1----:R-:W-:Y:S01]  /*0ff0*/  IMAD.IADD R0, R11.reuse, 0x1, R6 ;  /* 0x000000010b007824 */ /* 0x042fe200078e0206 */
[----:B------:R-:W-:Y:S01]  /*1000*/  PRMT R4, R6, 0x7632, R4 ;  /* 0x0000763206047816 */ /* 0x000fe20000000004 */
[----:B------:R-:W-:Y:S01]  /*1010*/  IMAD.IADD R2, R11, 0x1, R7 ;  /* 0x000000010b027824 */ /* 0x000fe200078e0207 */
[----:B------:R-:W-:Y:S02]  /*1020*/  PRMT R6, R7, 0x7632, R6 ;  /* 0x0000763207067816 */ /* 0x000fe40000000006 */
[----:B--2---:R-:W-:Y:S01]  /*1030*/  PRMT R20, R8, 0x7632, R20 ;  /* 0x0000763208147816 */ /* 0x004fe20000000014 */
[--C-:B------:R-:W-:Y:S01]  /*1040*/  IMAD.IADD R4, R4, 0x1, R11.reuse ;  /* 0x0000000104047824 */ /* 0x100fe200078e020b */
[----:B------:R-:W-:Y:S01]  /*1050*/  VIMNMX.S16x2 R8, PT, PT, R0, R8, PT ;  /* 0x0000000800087248 */ /* 0x000fe20003fe0300 */
[----:B------:R-:W-:Y:S01]  /*1060*/  IMAD.IADD R6, R6, 0x1, R11 ;  /* 0x0000000106067824 */ /* 0x000fe200078e020b */
[C---:B------:R-:W-:Y:S02]  /*1070*/  PRMT R21, R9.reuse, 0x7632, R21 ;  /* 0x0000763209157816 */ /* 0x040fe40000000015 */
        /* <DEDUP_REMOVED lines=11> */
[----:B0-----:R-:W-:-:S02]  /*1130*/  IMAD.IADD R4, R17, 0x1, R6 ;  /* 0x0000000111047824 */ /* 0x001fc400078e0206 */
[----:B------:R-:W-:Y:S01]  /*1140*/  IMAD.IADD R0, R17, 0x1, R7 ;  /* 0x0000000111007824 */ /* 0x000fe200078e0207 */
[C---:B-1----:R-:W-:Y:S02]  /*1150*/  PRMT R2, R9.reuse, 0x7610, R2 ;  /* 0x0000761009027816 */ /* 0x042fe40000000002 */
[----:B------:R-:W-:Y:S02]  /*1160*/  PRMT R11, R9, 0x7632, R11 ;  /* 0x00007632090b7816 */ /* 0x000fe4000000000b */
[----:B------:R-:W-:Y:S02]  /*1170*/  PRMT R9, R8, 0x7632, R9 ;  /* 0x0000763208097816 */ /* 0x000fe40000000009 */
[----:B------:R-:W-:Y:S02]  /*1180*/  VIMNMX.S16x2 R4, PT, PT, R4, R8, PT ;  /* 0x0000000804047248 */ /* 0x000fe40003fe0300 */
[----:B------:R-:W-:Y:S02]  /*1190*/  VIMNMX.S16x2 R8, PT, PT, R0, R2, PT ;  /* 0x0000000200087248 */ /* 0x000fe40003fe0300 */
[----:B------:R-:W-:-:S02]  /*11a0*/  PRMT R0, R6, 0x7632, R0 ;  /* 0x0000763206007816 */ /* 0x000fc40000000000 */
[----:B------:R-:W-:Y:S02]  /*11b0*/  PRMT R2, R7, 0x7632, R2 ;  /* 0x0000763207027816 */ /* 0x000fe40000000002 */
[----:B------:R-:W-:Y:S01]  /*11c0*/  LEA.HI R6, R16, R3, RZ, 0x1e ;  /* 0x0000000310067211 */ /* 0x000fe200078ff0ff */
[--C-:B------:R-:W-:Y:S02]  /*11d0*/  IMAD.IADD R0, R0, 0x1, R17.reuse ;  /* 0x0000000100007824 */ /* 0x100fe400078e0211 */
[----:B------:R-:W-:Y:S01]  /*11e0*/  IMAD.IADD R2, R2, 0x1, R17 ;  /* 0x0000000102027824 */ /* 0x000fe200078e0211 */
[----:B------:R-:W-:Y:S01]  /*11f0*/  LEA R6, R6, UR4, 0x3 ;  /* 0x0000000406067c11 */ /* 0x000fe2000f8e18ff */
[----:B------:R-:W-:Y:S01]  /*1200*/  IMAD.SHL.U32 R16, R16, 0x2, RZ ;  /* 0x0000000210107824 */ /* 0x000fe200078e00ff */
[----:B------:R-:W-:Y:S01]  /*1210*/  VIMNMX.S16x2 R0, PT, PT, R0, R9, PT ;  /* 0x0000000900007248 */ /* 0x000fe20003fe0300 */
[----:B------:R-:W-:Y:S01]  /*1220*/  IMAD R9, R13, 0x8, R14 ;  /* 0x000000080d097824 */ /* 0x000fe200078e020e */
[----:B------:R-:W-:-:S02]  /*1230*/  VIMNMX.S16x2 R2, PT, PT, R2, R11, PT ;  /* 0x0000000b02027248 */ /* 0x000fc40003fe0300 */
[----:B------:R-:W-:Y:S02]  /*1240*/  LOP3.LUT R7, R16, 0x6, RZ, 0xc0, !PT ;  /* 0x0000000610077812 */ /* 0x000fe400078ec0ff */
[----:B------:R-:W-:Y:S02]  /*1250*/  PRMT R16, R4, 0x5410, R0 ;  /* 0x0000541004107816 */ /* 0x000fe40000000000 */
[----:B------:R-:W-:Y:S01]  /*1260*/  PRMT R17, R8, 0x5410, R2 ;  /* 0x0000541008117816 */ /* 0x000fe20000000002 */
[----:B------:R-:W-:-:S04]  /*1270*/  IMAD.IADD R11, R6, 0x1, R7 ;  /* 0x00000001060b7824 */ /* 0x000fc800078e0207 */
[----:B------:R-:W-:Y:S01]  /*1280*/  STS.64 [R5], R16 ;  /* 0x0000001005007388 */ /* 0x000fe20000000a00 */
[----:B------:R-:W-:Y:S06]  /*1290*/  BAR.SYNC.DEFER_BLOCKING 0x0 ;  /* 0x0000000000007b1d */ /* 0x000fec0000010000 */
[----:B------:R-:W0:Y:S04]  /*12a0*/  LDS.64 R20, [R9] ;  /* 0x0000000009147984 */ /* 0x000e280000000a00 */
[----:B------:R-:W1:Y:S04]  /*12b0*/  LDS.64 R6, [R5] ;  /* 0x0000000005067984 */ /* 0x000e680000000a00 */
[----:B------:R-:W2:Y:S01]  /*12c0*/  LDS.U16 R11, [R11] ;  /* 0x000000000b0b7984 */ /* 0x000ea20000000400 */
        /* <DEDUP_REMOVED lines=17> */
.L_x_48:
[----:B------:R-:W-:Y:S05]  /*13e0*/  @!P1 BRA `(.L_x_45) ;  /* 0x00000004005c9947 */ /* 0x000fea0003800000 */
[----:B------:R-:W-:Y:S02]  /*13f0*/  ISETP.NE.AND P0, PT, R15, 0x1, PT ;  /* 0x000000010f00780c */ /* 0x000fe40003f05270 */
[----:B------:R-:W-:-:S04]  /*1400*/  LOP3.LUT R0, R13, 0x1, RZ, 0xc0, !PT ;  /* 0x000000010d007812 */ /* 0x000fc800078ec0ff */
[----:B------:R-:W-:-:S07]  /*1410*/  ISETP.NE.U32.AND P1, PT, R0, 0x1, PT ;  /* 0x000000010000780c */ /* 0x000fce0003f25070 */
[----:B------:R-:W-:Y:S06]  /*1420*/  @!P0 BRA `(.L_x_49) ;  /* 0x0000000000dc8947 */ /* 0x000fec0003800000 */
[C---:B------:R-:W-:Y:S01]  /*1430*/  IMAD.SHL.U32 R0, R12.reuse, 0x2, RZ ;  /* 0x000000020c007824 */ /* 0x040fe200078e00ff */
[C---:B------:R-:W-:Y:S01]  /*1440*/  LEA.HI R2, R12.reuse, R3, RZ, 0x1e ;  /* 0x000000030c027211 */ /* 0x040fe200078ff0ff */
[C---:B0-----:R-:W-:Y:S01]  /*1450*/  IMAD R16, R12.reuse, R13, R10 ;  /* 0x0000000d0c107224 */ /* 0x041fe200078e020a */
[----:B-1----:R-:W-:Y:S01]  /*1460*/  LDS.64 R6, [R5] ;  /* 0x0000000005067984 */ /* 0x002fe20000000a00 */
[----:B------:R-:W-:Y:S01]  /*1470*/  VIADD R20, R12, 0x1 ;  /* 0x000000010c147836 */ /* 0x000fe20000000000 */
[----:B------:R-:W-:Y:S01]  /*1480*/  LEA R9, R2, UR4, 0x3 ;  /* 0x0000000402097c11 */ /* 0x000fe2000f8e18ff */
[----:B------:R-:W-:Y:S01]  /*1490*/  VIADD R12, R12, 0x2 ;  /* 0x000000020c0c7836 */ /* 0x000fe20000000000 */
[----:B------:R-:W-:Y:S02]  /*14a0*/  LOP3.LUT R0, R0, 0x6, RZ, 0xc0, !PT ;  /* 0x0000000600007812 */ /* 0x000fe400078ec0ff */
[----:B------:R-:W-:Y:S02]  /*14b0*/  LEA R16, R16, UR4, 0x3 ;  /* 0x0000000410107c11 */ /* 0x000fe4000f8e18ff */
[----:B------:R-:W-:Y:S01]  /*14c0*/  LEA.HI R11, R20, R3, RZ, 0x1e ;  /* 0x00000003140b7211 */ /* 0x000fe200078ff0ff */
[----:B------:R-:W-:-:S02]  /*14d0*/  IMAD.IADD R9, R9, 0x1, R0 ;  /* 0x0000000109097824 */ /* 0x000fc400078e0200 */
[----:B------:R0:W1:Y:S01]  /*14e0*/  LDS.64 R14, [R16] ;  /* 0x00000000100e7984 */ /* 0x0000620000000a00 */
[----:B------:R-:W-:Y:S01]  /*14f0*/  IMAD.SHL.U32 R20, R20, 0x2, RZ ;  /* 0x0000000214147824 */ /* 0x000fe200078e00ff */
[----:B------:R-:W-:Y:S02]  /*1500*/  LEA R11, R11, UR4, 0x3 ;  /* 0x000000040b0b7c11 */ /* 0x000fe4000f8e18ff */
[----:B------:R-:W2:Y:S02]  /*1510*/  LDS.U16 R9, [R9] ;  /* 0x0000000009097984 */ /* 0x000ea40000000400 */
[----:B------:R-:W-:Y:S01]  /*1520*/  LOP3.LUT R20, R20, 0x6, RZ, 0xc0, !PT ;  /* 0x0000000614147812 */ /* 0x000fe200078ec0ff */
[----:B0-----:R-:W-:Y:S01]  /*1530*/  IMAD R16, R13, 0x8, R16 ;  /* 0x000000080d107824 */ /* 0x001fe200078e0210 */
[----:B-1----:R-:W-:Y:S02]  /*1540*/  PRMT R2, R14, 0x7632, R2 ;  /* 0x000076320e027816 */ /* 0x002fe40000000002 */
[----:B------:R-:W-:Y:S01]  /*1550*/  PRMT R8, R15, 0x7632, R8 ;  /* 0x000076320f087816 */ /* 0x000fe20000000008 */
[--C-:B--2---:R-:W-:Y:S01]  /*1560*/  IMAD.IADD R0, R9, 0x1, R14.reuse ;  /* 0x0000000109007824 */ /* 0x104fe200078e020e */
[----:B------:R-:W-:Y:S01]  /*1570*/  PRMT R14, R7, 0x7610, R14 ;  /* 0x00007610070e7816 */ /* 0x000fe2000000000e */
[--C-:B------:R-:W-:Y:S01]  /*1580*/  IMAD.IADD R4, R9, 0x1, R15.reuse ;  /* 0x0000000109047824 */ /* 0x100fe200078e020f */
[----:B------:R-:W-:Y:S01]  /*1590*/  PRMT R15, R7, 0x7632, R15 ;  /* 0x00007632070f7816 */ /* 0x000fe2000000000f */
[----:B------:R-:W-:Y:S01]  /*15a0*/  IMAD.IADD R2, R2, 0x1, R9 ;  /* 0x0000000102027824 */ /* 0x000fe200078e0209 */
[----:B------:R-:W-:Y:S01]  /*15b0*/  PRMT R7, R6, 0x7632, R7 ;  /* 0x0000763206077816 */ /* 0x000fe20000000007 */
[----:B------:R-:W-:Y:S01]  /*15c0*/  IMAD.IADD R8, R8, 0x1, R9 ;  /* 0x0000000108087824 */ /* 0x000fe200078e0209 */
        /* <DEDUP_REMOVED lines=29> */
.L_x_49:
[----:B------:R-:W-:Y:S05]  /*17a0*/  @P1 BRA `(.L_x_45) ;  /* 0x00000000006c1947 */ /* 0x000fea0003800000 */
[C---:B------:R-:W-:Y:S01]  /*17b0*/  IMAD R10, R12.reuse, R13, R10 ;  /* 0x0000000d0c0a7224 */ /* 0x040fe200078e020a */
[C---:B------:R-:W-:Y:S01]  /*17c0*/  LEA.HI R3, R12.reuse, R3, RZ, 0x1e ;  /* 0x000000030c037211 */ /* 0x040fe200078ff0ff */
[----:B------:R-:W-:Y:S01]  /*17d0*/  IMAD.SHL.U32 R12, R12, 0x2, RZ ;  /* 0x000000020c0c7824 */ /* 0x000fe200078e00ff */
[----:B------:R-:W3:Y:S02]  /*17e0*/  LDS.64 R8, [R5] ;  /* 0x0000000005087984 */ /* 0x000ee40000000a00 */
[----:B------:R-:W-:Y:S02]  /*17f0*/  LEA R3, R3, UR4, 0x3 ;  /* 0x0000000403037c11 */ /* 0x000fe4000f8e18ff */
[----:B------:R-:W-:Y:S02]  /*1800*/  LOP3.LUT R12, R12, 0x6, RZ, 0xc0, !PT ;  /* 0x000000060c0c7812 */ /* 0x000fe400078ec0ff */
[----:B------:R-:W-:-:S03]  /*1810*/  LEA R10, R10, UR4, 0x3 ;  /* 0x000000040a0a7c11 */ /* 0x000fc6000f8e18ff */
[----:B------:R-:W-:-:S03]  /*1820*/  IMAD.IADD R3, R3, 0x1, R12 ;  /* 0x0000000103037824 */ /* 0x000fc600078e020c */
[----:B------:R-:W4:Y:S04]  /*1830*/  LDS.64 R10, [R10] ;  /* 0x000000000a0a7984 */ /* 0x000f280000000a00 */
[----:B------:R-:W5:Y:S01]  /*1840*/  LDS.U16 R3, [R3] ;  /* 0x0000000003037984 */ /* 0x000f620000000400 */
[C---:B---3--:R-:W-:Y:S02]  /*1850*/  PRMT R12, R9.reuse, 0x7610, R12 ;  /* 0x00007610090c7816 */ /* 0x048fe4000000000c */
[----:B-12---:R-:W-:Y:S02]  /*1860*/  PRMT R7, R8, 0x7632, R7 ;  /* 0x0000763208077816 */ /* 0x006fe40000000007 */
[----:B------:R-:W-:Y:S02]  /*1870*/  PRMT R9, R9, 0x7632, R9 ;  /* 0x0000763209097816 */ /* 0x000fe40000000009 */
[----:B----4-:R-:W-:-:S02]  /*1880*/  PRMT R0, R10, 0x7632, R0 ;  /* 0x000076320a007816 */ /* 0x010fc40000000000 */
[----:B------:R-:W-:Y:S01]  /*1890*/  PRMT R2, R11, 0x7632, R2 ;  /* 0x000076320b027816 */ /* 0x000fe20000000002 */
[C---:B-----5:R-:W-:Y:S02]  /*18a0*/  IMAD.IADD R4, R3.reuse, 0x1, R10 ;  /* 0x0000000103047824 */ /* 0x060fe400078e020a */
[----:B------:R-:W-:Y:S02]  /*18b0*/  IMAD.IADD R0, R0, 0x1, R3 ;  /* 0x0000000100007824 */ /* 0x000fe400078e0203 */
[----:B------:R-:W-:Y:S01]  /*18c0*/  IMAD.IADD R6, R3, 0x1, R11 ;  /* 0x0000000103067824 */ /* 0x000fe200078e020b */
[----:B------:R-:W-:Y:S01]  /*18d0*/  VIMNMX.S16x2 R4, PT, PT, R4, R8, PT ;  /* 0x0000000804047248 */ /* 0x000fe20003fe0300 */
[----:B------:R-:W-:Y:S01]  /*18e0*/  IMAD.IADD R2, R2, 0x1, R3 ;  /* 0x0000000102027824 */ /* 0x000fe200078e0203 */
[----:B------:R-:W-:Y:S02]  /*18f0*/  VIMNMX.S16x2 R0, PT, PT, R0, R7, PT ;  /* 0x0000000700007248 */ /* 0x000fe40003fe0300 */
[----:B------:R-:W-:-:S02]  /*1900*/  VIMNMX.S16x2 R6, PT, PT, R6, R12, PT ;  /* 0x0000000c06067248 */ /* 0x000fc40003fe0300 */
[----:B------:R-:W-:Y:S02]  /*1910*/  VIMNMX.S16x2 R3, PT, PT, R2, R9, PT ;  /* 0x0000000902037248 */ /* 0x000fe40003fe0300 */
[----:B------:R-:W-:Y:S02]  /*1920*/  PRMT R2, R4, 0x5410, R0 ;  /* 0x0000541004027816 */ /* 0x000fe40000000000 */
[----:B------:R-:W-:-:S05]  /*1930*/  PRMT R3, R6, 0x5410, R3 ;  /* 0x0000541006037816 */ /* 0x000fca0000000003 */
[----:B------:R3:W-:Y:S01]  /*1940*/  STS.64 [R5], R2 ;  /* 0x0000000205007388 */ /* 0x0007e20000000a00 */
[----:B------:R-:W-:Y:S06]  /*1950*/  BAR.SYNC.DEFER_BLOCKING 0x0 ;  /* 0x0000000000007b1d */ /* 0x000fec0000010000 */
.L_x_45:
[----:B------:R-:W-:Y:S06]  /*1960*/  BAR.SYNC.DEFER_BLOCKING 0x0 ;  /* 0x0000000000007b1d */ /* 0x000fec0000010000 */
[----:B0123--:R-:W0:Y:S04]  /*1970*/  LDS.64 R4, [R5] ;  /* 0x0000000005047984 */ /* 0x00fe280000000a00 */
[----:B0-----:R-:W-:Y:S01]  /*1980*/  STG.E.64 desc[UR6][R18.64], R4 ;  /* 0x0000000412007986 */ /* 0x001fe2000c101b06 */
[----:B------:R-:W-:Y:S05]  /*1990*/  EXIT ;  /* 0x000000000000794d */ /* 0x000fea0003800000 */
.L_x_50:
        /* <DEDUP_REMOVED lines=14> */
.L_x_71:


//--------------------- .text._Z23blocked_FW_phase1_pitchPsxxii --------------------------
	.section	.text._Z23blocked_FW_phase1_pitchPsxxii,"ax",@progbits
	.align	128
        .global         _Z23blocked_FW_phase1_pitchPsxxii
        .type           _Z23blocked_FW_phase1_pitchPsxxii,@function
        .size           _Z23blocked_FW_phase1_pitchPsxxii,(.L_x_72 - _Z23blocked_FW_phase1_pitchPsxxii)
        .other          _Z23blocked_FW_phase1_pitchPsxxii,@"STO_CUDA_ENTRY STV_DEFAULT"
_Z23blocked_FW_phase1_pitchPsxxii:
.text._Z23blocked_FW_phase1_pitchPsxxii:
[----:B------:R-:W-:Y:S01]  /*0000*/  LDC R1, c[0x0][0x37c] ;  /* 0x0000df00ff017b82 */ /* 0x000fe20000000800 */
[----:B------:R-:W0:Y:S01]  /*0010*/  S2R R13, SR_TID.Y ;  /* 0x00000000000d7919 */ /* 0x000e220000002200 */
[----:B------:R-:W1:Y:S06]  /*0020*/  LDCU.128 UR8, c[0x0][0x390] ;  /* 0x00007200ff0877ac */ /* 0x000e6c0008000c00 */
[----:B------:R-:W2:Y:S01]  /*0030*/  LDC.64 R8, c[0x0][0x380] ;  /* 0x0000e000ff087b82 */ /* 0x000ea20000000a00 */
[----:B------:R-:W-:Y:S01]  /*0040*/  IMAD.MOV.U32 R3, RZ, RZ, RZ ;  /* 0x000000ffff037224 */ /* 0x000fe200078e00ff */
[----:B------:R-:W0:Y:S01]  /*0050*/  S2R R2, SR_TID.X ;  /* 0x0000000000027919 */ /* 0x000e220000002100 */
[----:B------:R-:W3:Y:S01]  /*0060*/  LDCU.64 UR4, c[0x0][0x388] ;  /* 0x00007100ff0477ac */ /* 0x000ee20008000a00 */
[----:B------:R-:W4:Y:S01]  /*0070*/  LDCU.64 UR6, c[0x0][0x358] ;  /* 0x00006b00ff0677ac */ /* 0x000f220008000a00 */
[----:B-1----:R-:W-:-:S04]  /*0080*/  IMAD.U32 R7, RZ, RZ, UR11 ;  /* 0x0000000bff077e24 */ /* 0x002fc8000f8e00ff */
[----:B------:R-:W-:-:S05]  /*0090*/  IMAD R11, R7, UR10, RZ ;  /* 0x0000000a070b7c24 */ /* 0x000fca000f8e02ff */
[----:B------:R-:W-:-:S05]  /*00a0*/  SHF.R.S32.HI R0, RZ, 0x1f, R11 ;  /* 0x0000001fff007819 */ /* 0x000fca000001140b */
[----:B---3--:R-:W-:Y:S02]  /*00b0*/  IMAD R6, R0, UR4, RZ ;  /* 0x0000000400067c24 */ /* 0x008fe4000f8e02ff */
[----:B0-----:R-:W-:-:S04]  /*00c0*/  IMAD.WIDE.U32 R4, R13, UR8, R2 ;  /* 0x000000080d047c25 */ /* 0x001fc8000f8e0002 */
[----:B------:R-:W-:Y:S01]  /*00d0*/  IMAD R17, R13, UR9, R5 ;  /* 0x000000090d117c24 */ /* 0x000fe2000f8e0205 */
[C---:B------:R-:W-:Y:S01]  /*00e0*/  IADD3 R15, P0, PT, R11.reuse, R4, RZ ;  /* 0x000000040b0f7210 */ /* 0x040fe20007f1e0ff */
[----:B--2---:R-:W-:-:S04]  /*00f0*/  IMAD.WIDE.U32 R4, R11, UR4, R8 ;  /* 0x000000040b047c25 */ /* 0x004fc8000f8e0008 */
[----:B------:R-:W-:Y:S02]  /*0100*/  IMAD R11, R11, UR5, R6 ;  /* 0x000000050b0b7c24 */ /* 0x000fe4000f8e0206 */
[----:B------:R-:W-:Y:S01]  /*0110*/  IMAD.X R0, R0, 0x1, R17, P0 ;  /* 0x0000000100007824 */ /* 0x000fe200000e0611 */
[----:B------:R-:W-:Y:S01]  /*0120*/  LEA R4, P0, R15, R4, 0x1 ;  /* 0x000000040f047211 */ /* 0x000fe200078008ff */
[----:B------:R-:W-:-:S05]  /*0130*/  IMAD.IADD R5, R5, 0x1, R11 ;  /* 0x0000000105057824 */ /* 0x000fca00078e020b */
[----:B------:R-:W-:-:S05]  /*0140*/  LEA.HI.X R5, R15, R5, R0, 0x1, P0 ;  /* 0x000000050f057211 */ /* 0x000fca00000f0c00 */
[----:B----4-:R-:W2:Y:S01]  /*0150*/  LDG.E.U16 R11, desc[UR6][R4.64] ;  /* 0x00000006040b7981 */ /* 0x010ea2000c1e1500 */
[----:B------:R-:W0:Y:S01]  /*0160*/  S2UR UR5, SR_CgaCtaId ;  /* 0x00000000000579c3 */ /* 0x000e220000008800 */
[----:B------:R-:W-:Y:S01]  /*0170*/  IMAD R9, R13, R7, RZ ;  /* 0x000000070d097224 */ /* 0x000fe200078e02ff */
[----:B------:R-:W-:Y:S01]  /*0180*/  UMOV UR4, 0x400 ;  /* 0x0000040000047882 */ /* 0x000fe20000000000 */
[----:B------:R-:W-:Y:S02]  /*0190*/  ISETP.GE.AND P0, PT, R7, 0x1, PT ;  /* 0x000000010700780c */ /* 0x000fe40003f06270 */
[----:B------:R-:W-:Y:S01]  /*01a0*/  IMAD.IADD R0, R9, 0x1, R2 ;  /* 0x0000000109007824 */ /* 0x000fe200078e0202 */
[----:B0-----:R-:W-:-:S06]  /*01b0*/  ULEA UR4, UR5, UR4, 0x18 ;  /* 0x0000000405047291 */ /* 0x001fcc000f8ec0ff */
[----:B------:R-:W-:-:S05]  /*01c0*/  LEA R0, R0, UR4, 0x1 ;  /* 0x0000000400007c11 */ /* 0x000fca000f8e08ff */
[----:B--2---:R0:W-:Y:S01]  /*01d0*/  STS.U16 [R0], R11 ;  /* 0x0000000b00007388 */ /* 0x0041e20000000400 */
        /* <DEDUP_REMOVED lines=8> */
[----:B0-----:R-:W-:Y:S02]  /*0260*/  LEA R11, R9, UR4, 0x1 ;  /* 0x00000004090b7c11 */ /* 0x001fe4000f8e08ff */
[----:B------:R-:W-:Y:S02]  /*0270*/  LOP3.LUT R8, R7, 0x7ffffffc, RZ, 0xc0, !PT ;  /* 0x7ffffffc07087812 */ /* 0x000fe400078ec0ff */
[----:B------:R-:W-:Y:S01]  /*0280*/  LEA R12, R2, UR4, 0x1 ;  /* 0x00000004020c7c11 */ /* 0x000fe2000f8e08ff */
[----:B------:R-:W-:Y:S02]  /*0290*/  VIADD R11, R11, 0x4 ;  /* 0x000000040b0b7836 */ /* 0x000fe40000000000 */
[----:B------:R-:W-:-:S07]  /*02a0*/  IMAD.MOV R13, RZ, RZ, -R8 ;  /* 0x000000ffff0d7224 */ /* 0x000fce00078e0a08 */
.L_x_53:
[----:B------:R-:W-:Y:S01]  /*02b0*/  LDS.U16 R7, [R11+-0x4] ;  /* 0xfffffc000b077984 */ /* 0x000fe20000000400 */
[----:B------:R-:W-:-:S03]  /*02c0*/  VIADD R13, R13, 0x4 ;  /* 0x000000040d0d7836 */ /* 0x000fc60000000000 */
[----:B------:R-:W0:Y:S04]  /*02d0*/  LDS.U16 R14, [R12] ;  /* 0x000000000c0e7984 */ /* 0x000e280000000400 */
[----:B------:R-:W2:Y:S01]  /*02e0*/  LDS.U16 R15, [R0] ;  /* 0x00000000000f7984 */ /* 0x000ea20000000400 */
[----:B0-----:R-:W-:Y:S01]  /*02f0*/  IMAD.IADD R19, R7, 0x1, R14 ;  /* 0x0000000107137824 */ /* 0x001fe200078e020e */
[----:B--2---:R-:W-:-:S04]  /*0300*/  PRMT R14, R15, 0x9910, RZ ;  /* 0x000099100f0e7816 */ /* 0x004fc800000000ff */
[----:B------:R-:W-:-:S04]  /*0310*/  PRMT R7, R19, 0x9910, RZ ;  /* 0x0000991013077816 */ /* 0x000fc800000000ff */
[----:B------:R-:W-:Y:S01]  /*0320*/  ISETP.GT.AND P1, PT, R14, R7, PT ;  /* 0x000000070e00720c */ /* 0x000fe20003f24270 */
[----:B-1----:R-:W-:-:S04]  /*0330*/  IMAD.MOV.U32 R7, RZ, RZ, R10 ;  /* 0x000000ffff077224 */ /* 0x002fc800078e000a */
[----:B------:R-:W-:-:S08]  /*0340*/  IMAD R15, R7, 0x2, R12 ;  /* 0x00000002070f7824 */ /* 0x000fd000078e020c */
[----:B------:R-:W-:Y:S01]  /*0350*/  @P1 STS.U16 [R0], R19 ;  /* 0x0000001300001388 */ /* 0x000fe20000000400 */
[----:B------:R-:W-:Y:S06]  /*0360*/  BAR.SYNC.DEFER_BLOCKING 0x0 ;  /* 0x0000000000007b1d */ /* 0x000fec0000010000 */
[----:B------:R-:W-:Y:S04]  /*0370*/  LDS.U16 R15, [R15] ;  /* 0x000000000f0f7984 */ /* 0x000fe80000000400 */
[----:B------:R-:W0:Y:S04]  /*0380*/  LDS.U16 R14, [R11+-0x2] ;  /* 0xfffffe000b0e7984 */ /* 0x000e280000000400 */
[----:B------:R-:W1:Y:S01]  /*0390*/  LDS.U16 R16, [R0] ;  /* 0x0000000000107984 */ /* 0x000e620000000400 */
[----:B0-----:R-:W-:Y:S01]  /*03a0*/  IMAD.IADD R21, R14, 0x1, R15 ;  /* 0x000000010e157824 */ /* 0x001fe200078e020f */
[----:B-1----:R-:W-:-:S04]  /*03b0*/  PRMT R17, R16, 0x9910, RZ ;  /* 0x0000991010117816 */ /* 0x002fc800000000ff */
[----:B------:R-:W-:Y:S02]  /*03c0*/  PRMT R14, R21, 0x9910, RZ ;  /* 0x00009910150e7816 */ /* 0x000fe400000000ff */
[----:B------:R-:W-:Y:S02]  /*03d0*/  LEA R16, R7, R12, 0x2 ;  /* 0x0000000c07107211 */ /* 0x000fe400078e10ff */
[----:B------:R-:W-:-:S13]  /*03e0*/  ISETP.GT.AND P1, PT, R17, R14, PT ;  /* 0x0000000e1100720c */ /* 0x000fda0003f24270 */
        /* <DEDUP_REMOVED lines=9> */
[C-C-:B------:R-:W-:Y:S02]  /*0480*/  IMAD R15, R7.reuse, 0x6, R12.reuse ;  /* 0x00000006070f7824 */ /* 0x140fe400078e020c */
        /* <DEDUP_REMOVED lines=15> */
.L_x_52:
[----:B------:R-:W-:Y:S05]  /*0580*/  @!P0 BRA `(.L_x_51) ;  /* 0x0000000000508947 */ /* 0x000fea0003800000 */
[----:B0-----:R-:W0:Y:S01]  /*0590*/  LDC R11, c[0x0][0x39c] ;  /* 0x0000e700ff0b7b82 */ /* 0x001e220000000800 */
[----:B------:R-:W-:Y:S01]  /*05a0*/  IMAD R2, R8, R7, R2 ;  /* 0x0000000708027224 */ /* 0x000fe200078e0202 */
[----:B------:R-:W-:Y:S01]  /*05b0*/  IADD3 R6, PT, PT, -R6, RZ, RZ ;  /* 0x000000ff06067210 */ /* 0x000fe20007ffe1ff */
[----:B------:R-:W-:-:S03]  /*05c0*/  IMAD.IADD R8, R9, 0x1, R8 ;  /* 0x0000000109087824 */ /* 0x000fc600078e0208 */
[----:B------:R-:W-:Y:S02]  /*05d0*/  LEA R2, R2, UR4, 0x1 ;  /* 0x0000000402027c11 */ /* 0x000fe4000f8e08ff */
[----:B------:R-:W-:-:S07]  /*05e0*/  LEA R8, R8, UR4, 0x1 ;  /* 0x0000000408087c11 */ /* 0x000fce000f8e08ff */
.L_x_54:
[----:B------:R1:W-:Y:S01]  /*05f0*/  LDS.U16 R3, [R8] ;  /* 0x0000000008037984 */ /* 0x0003e20000000400 */
[----:B------:R-:W-:-:S03]  /*0600*/  VIADD R6, R6, 0x1 ;  /* 0x0000000106067836 */ /* 0x000fc60000000000 */
        /* <DEDUP_REMOVED lines=12> */
.L_x_51:
[----:B------:R-:W-:Y:S06]  /*06d0*/  BAR.SYNC.DEFER_BLOCKING 0x0 ;  /* 0x0000000000007b1d */ /* 0x000fec0000010000 */
[----:B------:R-:W1:Y:S04]  /*06e0*/  LDS.U16 R3, [R0] ;  /* 0x0000000000037984 */ /* 0x000e680000000400 */
[----:B-1----:R-:W-:Y:S01]  /*06f0*/  STG.E.U16 desc[UR6][R4.64], R3 ;  /* 0x0000000304007986 */ /* 0x002fe2000c101506 */
[----:B------:R-:W-:Y:S05]  /*0700*/  EXIT ;  /* 0x000000000000794d */ /* 0x000fea0003800000 */
.L_x_55:
        /* <DEDUP_REMOVED lines=15> */
.L_x_72:


//--------------------- .text._Z17blocked_FW_phase1Psxii --------------------------
	.section	.text._Z17blocked_FW_phase1Psxii,"ax",@progbits
	.align	128
        .global         _Z17blocked_FW_phase1Psxii
        .type           _Z17blocked_FW_phase1Psxii,@function
        .size           _Z17blocked_FW_phase1Psxii,(.L_x_73 - _Z17blocked_FW_phase1Psxii)
        .other          _Z17blocked_FW_phase1Psxii,@"STO_CUDA_ENTRY STV_DEFAULT"
_Z17blocked_FW_phase1Psxii:
.text._Z17blocked_FW_phase1Psxii:
[----:B------:R-:W-:Y:S01]  /*0000*/  LDC R1, c[0x0][0x37c] ;  /* 0x0000df00ff017b82 */ /* 0x000fe20000000800 */
[----:B------:R-:W0:Y:S01]  /*0010*/  S2R R4, SR_TID.Y ;  /* 0x0000000000047919 */ /* 0x000e220000002200 */
[----:B------:R-:W1:Y:S01]  /*0020*/  LDCU.64 UR4, c[0x0][0x390] ;  /* 0x00007200ff0477ac */ /* 0x000e620008000a00 */
[----:B------:R-:W2:Y:S01]  /*0030*/  S2R R0, SR_TID.X ;  /* 0x0000000000007919 */ /* 0x000ea20000002100 */
[----:B------:R-:W3:Y:S01]  /*0040*/  LDCU.128 UR8, c[0x0][0x380] ;  /* 0x00007000ff0877ac */ /* 0x000ee20008000c00 */
[----:B------:R-:W4:Y:S01]  /*0050*/  LDCU.64 UR6, c[0x0][0x358] ;  /* 0x00006b00ff0677ac */ /* 0x000f220008000a00 */
[----:B-1----:R-:W-:-:S04]  /*0060*/  IMAD.U32 R5, RZ, RZ, UR5 ;  /* 0x00000005ff057e24 */ /* 0x002fc8000f8e00ff */
[----:B------:R-:W-:-:S05]  /*0070*/  IMAD R7, R5, UR4, RZ ;  /* 0x0000000405077c24 */ /* 0x000fca000f8e02ff */
[----:B------:R-:W-:Y:S02]  /*0080*/  SHF.R.S32.HI R8, RZ, 0x1f, R7 ;  /* 0x0000001fff087819 */ /* 0x000fe40000011407 */
[C---:B0-----:R-:W-:Y:S02]  /*0090*/  IADD3 R3, P0, PT, R7.reuse, R4, RZ ;  /* 0x0000000407037210 */ /* 0x041fe40007f1e0ff */
[----:B--2---:R-:W-:-:S03]  /*00a0*/  IADD3 R6, P1, PT, R7, R0, RZ ;  /* 0x0000000007067210 */ /* 0x004fc60007f3e0ff */
[--C-:B------:R-:W-:Y:S02]  /*00b0*/  IMAD.X R2, RZ, RZ, R8.reuse, P0 ;  /* 0x000000ffff027224 */ /* 0x100fe400000e0608 */
[----:B------:R-:W-:Y:S02]  /*00c0*/  IMAD.X R7, RZ, RZ, R8, P1 ;  /* 0x000000ffff077224 */ /* 0x000fe400008e0608 */
[----:B---3--:R-:W-:Y:S02]  /*00d0*/  IMAD R2, R2, UR10, RZ ;  /* 0x0000000a02027c24 */ /* 0x008fe4000f8e02ff */
[----:B------:R-:W-:-:S04]  /*00e0*/  IMAD.WIDE.U32 R6, R3, UR10, R6 ;  /* 0x0000000a03067c25 */ /* 0x000fc8000f8e0006 */
[----:B------:R-:W-:Y:S01]  /*00f0*/  IMAD R3, R3, UR11, R2 ;  /* 0x0000000b03037c24 */ /* 0x000fe2000f8e0202 */
[----:B------:R-:W-:-:S03]  /*0100*/  LEA R2, P0, R6, UR8, 0x1 ;  /* 0x0000000806027c11 */ /* 0x000fc6000f8008ff */
[----:B------:R-:W-:-:S05]  /*0110*/  IMAD.IADD R3, R7, 0x1, R3 ;  /* 0x0000000107037824 */ /* 0x000fca00078e0203 */
[----:B------:R-:W-:-:S05]  /*0120*/  LEA.HI.X R3, R6, UR9, R3, 0x1, P0 ;  /* 0x0000000906037c11 */ /* 0x000fca00080f0c03 */
        /* <DEDUP_REMOVED lines=16> */
[----:B0-----:R-:W0:Y:S01]  /*0230*/  LDC R9, c[0x0][0x394] ;  /* 0x0000e500ff097b82 */ /* 0x001e220000000800 */
[----:B------:R-:W-:Y:S02]  /*0240*/  LEA R11, R7, UR4, 0x1 ;  /* 0x00000004070b7c11 */ /* 0x000fe4000f8e08ff */
[----:B------:R-:W-:Y:S02]  /*0250*/  LOP3.LUT R8, R5, 0x7ffffffc, RZ, 0xc0, !PT ;  /* 0x7ffffffc05087812 */ /* 0x000fe400078ec0ff */
[----:B------:R-:W-:Y:S01]  /*0260*/  LEA R10, R0, UR4, 0x1 ;  /* 0x00000004000a7c11 */ /* 0x000fe2000f8e08ff */
[----:B------:R-:W-:Y:S02]  /*0270*/  VIADD R11, R11, 0x4 ;  /* 0x000000040b0b7836 */ /* 0x000fe40000000000 */
[----:B------:R-:W-:-:S07]  /*0280*/  IMAD.MOV R12, RZ, RZ, -R8 ;  /* 0x000000ffff0c7224 */ /* 0x000fce00078e0a08 */
.L_x_58:
        /* <DEDUP_REMOVED lines=8> */
[----:B0-----:R-:W-:-:S04]  /*0310*/  IMAD.MOV.U32 R5, RZ, RZ, R9 ;  /* 0x000000ffff057224 */ /* 0x001fc800078e0009 */
[----:B------:R-:W-:-:S08]  /*0320*/  IMAD R14, R5, 0x2, R10 ;  /* 0x00000002050e7824 */ /* 0x000fd000078e020a */
[----:B------:R-:W-:Y:S01]  /*0330*/  @P1 STS.U16 [R4], R17 ;  /* 0x0000001104001388 */ /* 0x000fe20000000400 */
[----:B------:R-:W-:Y:S06]  /*0340*/  BAR.SYNC.DEFER_BLOCKING 0x0 ;  /* 0x0000000000007b1d */ /* 0x000fec0000010000 */
[----:B------:R-:W-:Y:S04]  /*0350*/  LDS.U16 R14, [R14] ;  /* 0x000000000e0e7984 */ /* 0x000fe80000000400 */
[----:B------:R-:W0:Y:S04]  /*0360*/  LDS.U16 R13, [R11+-0x2] ;  /* 0xfffffe000b0d7984 */ /* 0x000e280000000400 */
[----:B------:R-:W1:Y:S01]  /*0370*/  LDS.U16 R15, [R4] ;  /* 0x00000000040f7984 */ /* 0x000e620000000400 */
[----:B0-----:R-:W-:Y:S01]  /*0380*/  IMAD.IADD R19, R13, 0x1, R14 ;  /* 0x000000010d137824 */ /* 0x001fe200078e020e */
[----:B-1----:R-:W-:Y:S01]  /*0390*/  PRMT R16, R15, 0x9910, RZ ;  /* 0x000099100f107816 */ /* 0x002fe200000000ff */
[----:B------:R-:W-:-:S03]  /*03a0*/  IMAD R15, R5, 0x4, R10 ;  /* 0x00000004050f7824 */ /* 0x000fc600078e020a */
[----:B------:R-:W-:-:S04]  /*03b0*/  PRMT R13, R19, 0x9910, RZ ;  /* 0x00009910130d7816 */ /* 0x000fc800000000ff */
        /* <DEDUP_REMOVED lines=26> */
.L_x_57:
[----:B------:R-:W-:Y:S05]  /*0560*/  @!P0 BRA `(.L_x_56) ;  /* 0x0000000000508947 */ /* 0x000fea0003800000 */
[----:B------:R-:W1:Y:S01]  /*0570*/  LDC R13, c[0x0][0x394] ;  /* 0x0000e500ff0d7b82 */ /* 0x000e620000000800 */
[----:B------:R-:W-:Y:S02]  /*0580*/  IMAD R0, R8, R5, R0 ;  /* 0x0000000508007224 */ /* 0x000fe400078e0200 */
[----:B------:R-:W-:Y:S02]  /*0590*/  IMAD.IADD R7, R7, 0x1, R8 ;  /* 0x0000000107077824 */ /* 0x000fe400078e0208 */
[----:B------:R-:W-:Y:S01]  /*05a0*/  IMAD.MOV R6, RZ, RZ, -R6 ;  /* 0x000000ffff067224 */ /* 0x000fe200078e0a06 */
[----:B------:R-:W-:Y:S02]  /*05b0*/  LEA R0, R0, UR4, 0x1 ;  /* 0x0000000400007c11 */ /* 0x000fe4000f8e08ff */
[----:B------:R-:W-:-:S07]  /*05c0*/  LEA R7, R7, UR4, 0x1 ;  /* 0x0000000407077c11 */ /* 0x000fce000f8e08ff */
.L_x_59:
[----:B------:R2:W-:Y:S01]  /*05d0*/  LDS.U16 R5, [R7] ;  /* 0x0000000007057984 */ /* 0x0005e20000000400 */
[----:B------:R-:W-:-:S03]  /*05e0*/  VIADD R6, R6, 0x1 ;  /* 0x0000000106067836 */ /* 0x000fc60000000000 */
[----:B------:R1:W3:Y:S04]  /*05f0*/  LDS.U16 R8, [R0] ;  /* 0x0000000000087984 */ /* 0x0002e80000000400 */
[----:B0-----:R-:W0:Y:S01]  /*0600*/  LDS.U16 R9, [R4] ;  /* 0x0000000004097984 */ /* 0x001e220000000400 */
[----:B--2---:R-:W-:Y:S02]  /*0610*/  VIADD R7, R7, 0x2 ;  /* 0x0000000207077836 */ /* 0x004fe40000000000 */
[----:B-1----:R-:W-:Y:S02]  /*0620*/  IMAD R0, R13, 0x2, R0 ;  /* 0x000000020d007824 */ /* 0x002fe400078e0200 */
[----:B---3--:R-:W-:Y:S01]  /*0630*/  IMAD.IADD R11, R5, 0x1, R8 ;  /* 0x00000001050b7824 */ /* 0x008fe200078e0208 */
[----:B0-----:R-:W-:-:S04]  /*0640*/  PRMT R8, R9, 0x9910, RZ ;  /* 0x0000991009087816 */ /* 0x001fc800000000ff */
[----:B------:R-:W-:-:S04]  /*0650*/  PRMT R5, R11, 0x9910, RZ ;  /* 0x000099100b057816 */ /* 0x000fc800000000ff */
[----:B------:R-:W-:-:S13]  /*0660*/  ISETP.GT.AND P0, PT, R8, R5, PT ;  /* 0x000000050800720c */ /* 0x000fda0003f04270 */
[----:B------:R2:W-:Y:S01]  /*0670*/  @P0 STS.U16 [R4], R11 ;  /* 0x0000000b04000388 */ /* 0x0005e20000000400 */
[----:B------:R-:W-:Y:S01]  /*0680*/  BAR.SYNC.DEFER_BLOCKING 0x0 ;  /* 0x0000000000007b1d */ /* 0x000fe20000010000 */
[----:B------:R-:W-:-:S13]  /*0690*/  ISETP.NE.AND P0, PT, R6, RZ, PT ;  /* 0x000000ff0600720c */ /* 0x000fda0003f05270 */
[----:B--2---:R-:W-:Y:S05]  /*06a0*/  @P0 BRA `(.L_x_59) ;  /* 0xfffffffc00c80947 */ /* 0x004fea000383ffff */
.L_x_56:
[----:B------:R-:W-:Y:S06]  /*06b0*/  BAR.SYNC.DEFER_BLOCKING 0x0 ;  /* 0x0000000000007b1d */ /* 0x000fec0000010000 */
[----:B------:R-:W1:Y:S04]  /*06c0*/  LDS.U16 R5, [R4] ;  /* 0x0000000004057984 */ /* 0x000e680000000400 */
[----:B-1----:R-:W-:Y:S01]  /*06d0*/  STG.E.U16 desc[UR6][R2.64], R5 ;  /* 0x0000000502007986 */ /* 0x002fe2000c101506 */
[----:B------:R-:W-:Y:S05]  /*06e0*/  EXIT ;  /* 0x000000000000794d */ /* 0x000fea0003800000 */
.L_x_60:
        /* <DEDUP_REMOVED lines=9> */
.L_x_73:


//--------------------- .text._Z33FW_simple_kernel_vectorized_pitchP6short4xxi --------------------------
	.section	.text._Z33FW_simple_kernel_vectorized_pitchP6short4xxi,"ax",@progbits
	.align	128
        .global         _Z33FW_simple_kernel_vectorized_pitchP6short4xxi
        .type           _Z33FW_simple_kernel_vectorized_pitchP6short4xxi,@function
        .size           _Z33FW_simple_kernel_vectorized_pitchP6short4xxi,(.L_x_74 - _Z33FW_simple_kernel_vectorized_pitchP6short4xxi)
        .other          _Z33FW_simple_kernel_vectorized_pitchP6short4xxi,@"STO_CUDA_ENTRY STV_DEFAULT"
_Z33FW_simple_kernel_vectorized_pitchP6short4xxi:
.text._Z33FW_simple_kernel_vectorized_pitchP6short4xxi:
[----:B------:R-:W-:Y:S01]  /*0000*/  LDC R1, c[0x0][0x37c] ;  /* 0x0000df00ff017b82 */ /* 0x000fe20000000800 */
[----:B------:R-:W0:Y:S07]  /*0010*/  S2R R3, SR_TID.X ;  /* 0x0000000000037919 */ /* 0x000e2e0000002100 */
[----:B------:R-:W0:Y:S01]  /*0020*/  S2UR UR4, SR_CTAID.X ;  /* 0x00000000000479c3 */ /* 0x000e220000002500 */
[----:B------:R-:W1:Y:S01]  /*0030*/  LDCU.64 UR8, c[0x0][0x390] ;  /* 0x00007200ff0877ac */ /* 0x000e620008000a00 */
[----:B------:R-:W2:Y:S06]  /*0040*/  S2R R2, SR_TID.Y ;  /* 0x0000000000027919 */ /* 0x000eac0000002200 */
[----:B------:R-:W0:Y:S08]  /*0050*/  LDC R0, c[0x0][0x360] ;  /* 0x0000d800ff007b82 */ /* 0x000e300000000800 */
[----:B------:R-:W2:Y:S01]  /*0060*/  S2UR UR5, SR_CTAID.Y ;  /* 0x00000000000579c3 */ /* 0x000ea20000002600 */
[----:B-1----:R-:W-:-:S07]  /*0070*/  USHF.R.S64 UR6, UR8, 0x2, UR9 ;  /* 0x0000000208067899 */ /* 0x002fce0008001009 */
[----:B------:R-:W2:Y:S01]  /*0080*/  LDC R7, c[0x0][0x364] ;  /* 0x0000d900ff077b82 */ /* 0x000ea20000000800 */
[----:B0-----:R-:W-:Y:S01]  /*0090*/  IMAD R0, R0, UR4, R3 ;  /* 0x0000000400007c24 */ /* 0x001fe2000f8e0203 */
[----:B------:R-:W-:-:S04]  /*00a0*/  USHF.R.S32.HI UR4, URZ, 0x2, UR9 ;  /* 0x00000002ff047899 */ /* 0x000fc80008011409 */
[----:B------:R-:W-:Y:S02]  /*00b0*/  ISETP.LT.U32.AND P0, PT, R0, UR6, PT ;  /* 0x0000000600007c0c */ /* 0x000fe4000bf01070 */
[----:B------:R-:W-:Y:S01]  /*00c0*/  SHF.R.S32.HI R9, RZ, 0x1f, R0 ;  /* 0x0000001fff097819 */ /* 0x000fe20000011400 */
[----:B--2---:R-:W-:Y:S02]  /*00d0*/  IMAD R7, R7, UR5, R2 ;  /* 0x0000000507077c24 */ /* 0x004fe4000f8e0202 */
[----:B------:R-:W-:-:S03]  /*00e0*/  IMAD.U32 R2, RZ, RZ, UR4 ;  /* 0x00000004ff027e24 */ /* 0x000fc6000f8e00ff */
[----:B------:R-:W-:Y:S02]  /*00f0*/  ISETP.GE.U32.AND P1, PT, R7, UR8, PT ;  /* 0x0000000807007c0c */ /* 0x000fe4000bf26070 */
[----:B------:R-:W-:-:S04]  /*0100*/  ISETP.GT.AND.EX P0, PT, R2, R9, PT, P0 ;  /* 0x000000090200720c */ /* 0x000fc80003f04300 */
[----:B------:R-:W-:-:S13]  /*0110*/  ISETP.GE.OR.EX P0, PT, RZ, UR9, !P0, P1 ;  /* 0x00000009ff007c0c */ /* 0x000fda000c706710 */
[----:B------:R-:W-:Y:S05]  /*0120*/  @P0 EXIT ;  /* 0x000000000000094d */ /* 0x000fea0003800000 */
[----:B------:R-:W0:Y:S01]  /*0130*/  LDC R11, c[0x0][0x398] ;  /* 0x0000e600ff0b7b82 */ /* 0x000e220000000800 */
[----:B------:R-:W1:Y:S01]  /*0140*/  LDCU.64 UR4, c[0x0][0x388] ;  /* 0x00007100ff0477ac */ /* 0x000e620008000a00 */
[----:B------:R-:W-:-:S06]  /*0150*/  SHF.L.U64.HI R13, R0, 0x3, R9 ;  /* 0x00000003000d7819 */ /* 0x000fcc0000010209 */
[----:B------:R-:W2:Y:S01]  /*0160*/  LDC.64 R4, c[0x0][0x380] ;  /* 0x0000e000ff047b82 */ /* 0x000ea20000000a00 */
[----:B0-----:R-:W-:Y:S01]  /*0170*/  SHF.R.S32.HI R6, RZ, 0x1f, R11 ;  /* 0x0000001fff067819 */ /* 0x001fe2000001140b */
[----:B------:R-:W-:-:S04]  /*0180*/  IMAD.SHL.U32 R8, R11, 0x2, RZ ;  /* 0x000000020b087824 */ /* 0x000fc800078e00ff */
[----:B-1----:R-:W-:Y:S01]  /*0190*/  IMAD R6, R6, UR4, RZ ;  /* 0x0000000406067c24 */ /* 0x002fe2000f8e02ff */
[----:B------:R-:W-:Y:S01]  /*01a0*/  LOP3.LUT R9, R8, 0x6, RZ, 0xc0, !PT ;  /* 0x0000000608097812 */ /* 0x000fe200078ec0ff */
[----:B--2---:R-:W-:-:S04]  /*01b0*/  IMAD.WIDE.U32 R2, R7, UR4, R4 ;  /* 0x0000000407027c25 */ /* 0x004fc8000f8e0004 */
[----:B------:R-:W-:-:S04]  /*01c0*/  IMAD.WIDE.U32 R4, R11, UR4, R4 ;  /* 0x000000040b047c25 */ /* 0x000fc8000f8e0004 */
[----:B------:R-:W-:Y:S01]  /*01d0*/  IMAD R3, R7, UR5, R3 ;  /* 0x0000000507037c24 */ /* 0x000fe2000f8e0203 */
[----:B------:R-:W-:Y:S01]  /*01e0*/  SHF.R.S32.HI R7, RZ, 0x2, R11 ;  /* 0x00000002ff077819 */ /* 0x000fe2000001140b */
[----:B------:R-:W-:Y:S01]  /*01f0*/  IMAD R10, R11, UR5, R6 ;  /* 0x000000050b0a7c24 */ /* 0x000fe2000f8e0206 */
[----:B------:R-:W0:Y:S01]  /*0200*/  LDCU.64 UR4, c[0x0][0x358] ;  /* 0x00006b00ff0477ac */ /* 0x000e220008000a00 */
[----:B------:R-:W-:Y:S02]  /*0210*/  IMAD.SHL.U32 R11, R0, 0x8, RZ ;  /* 0x00000008000b7824 */ /* 0x000fe400078e00ff */
[----:B------:R-:W-:-:S03]  /*0220*/  IMAD.WIDE R6, R7, 0x8, R2 ;  /* 0x0000000807067825 */ /* 0x000fc600078e0202 */
[----:B------:R-:W-:Y:S02]  /*0230*/  IADD3 R4, P1, PT, R11, R4, RZ ;  /* 0x000000040b047210 */ /* 0x000fe40007f3e0ff */
[----:B------:R-:W-:Y:S02]  /*0240*/  IADD3 R6, P0, PT, R6, R9, RZ ;  /* 0x0000000906067210 */ /* 0x000fe40007f1e0ff */
[----:B------:R-:W-:Y:S02]  /*0250*/  IADD3.X R5, PT, PT, R13, R5, R10, P1, !PT ;  /* 0x000000050d057210 */ /* 0x000fe40000ffe40a */
[----:B------:R-:W-:Y:S01]  /*0260*/  IADD3 R2, P1, PT, R11, R2, RZ ;  /* 0x000000020b027210 */ /* 0x000fe20007f3e0ff */
[----:B------:R-:W-:-:S04]  /*0270*/  IMAD.X R7, RZ, RZ, R7, P0 ;  /* 0x000000ffff077224 */ /* 0x000fc800000e0607 */
[----:B------:R-:W-:Y:S01]  /*0280*/  IMAD.X R3, R13, 0x1, R3, P1 ;  /* 0x000000010d037824 */ /* 0x000fe200008e0603 */
[----:B0-----:R-:W2:Y:S04]  /*0290*/  LDG.E.64 R4, desc[UR4][R4.64] ;  /* 0x0000000404047981 */ /* 0x001ea8000c1e1b00 */
[----:B------:R-:W3:Y:S04]  /*02a0*/  LDG.E.U16 R7, desc[UR4][R6.64] ;  /* 0x0000000406077981 */ /* 0x000ee8000c1e1500 */
[----:B------:R-:W4:Y:S01]  /*02b0*/  LDG.E.64 R14, desc[UR4][R2.64] ;  /* 0x00000004020e7981 */ /* 0x000f22000c1e1b00 */
[----:B--2---:R-:W-:-:S02]  /*02c0*/  PRMT R0, R4, 0x7632, R0 ;  /* 0x0000763204007816 */ /* 0x004fc40000000000 */
[----:B------:R-:W-:Y:S01]  /*02d0*/  PRMT R8, R5, 0x7632, R8 ;  /* 0x0000763205087816 */ /* 0x000fe20000000008 */
[C---:B---3--:R-:W-:Y:S02]  /*02e0*/  IMAD.IADD R10, R7.reuse, 0x1, R4 ;  /* 0x00000001070a7824 */ /* 0x048fe400078e0204 */
[----:B------:R-:W-:Y:S02]  /*02f0*/  IMAD.IADD R0, R0, 0x1, R7 ;  /* 0x0000000100007824 */ /* 0x000fe400078e0207 */
[----:B------:R-:W-:Y:S01]  /*0300*/  IMAD.IADD R12, R7, 0x1, R5 ;  /* 0x00000001070c7824 */ /* 0x000fe200078e0205 */
[C---:B----4-:R-:W-:Y:S01]  /*0310*/  PRMT R16, R15.reuse, 0x7610, R16 ;  /* 0x000076100f107816 */ /* 0x050fe20000000010 */
        /* <DEDUP_REMOVED lines=9> */
[----:B------:R-:W-:Y:S01]  /*03b0*/  STG.E.64 desc[UR4][R2.64], R10 ;  /* 0x0000000a02007986 */ /* 0x000fe2000c101b04 */
[----:B------:R-:W-:Y:S05]  /*03c0*/  EXIT ;  /* 0x000000000000794d */ /* 0x000fea0003800000 */
.L_x_61:
        /* <DEDUP_REMOVED lines=11> */
.L_x_74:


//--------------------- .text._Z27FW_simple_kernel_vectorizedP6short4xi --------------------------
	.section	.text._Z27FW_simple_kernel_vectorizedP6short4xi,"ax",@progbits
	.align	128
        .global         _Z27FW_simple_kernel_vectorizedP6short4xi
        .type           _Z27FW_simple_kernel_vectorizedP6short4xi,@function
        .size           _Z27FW_simple_kernel_vectorizedP6short4xi,(.L_x_75 - _Z27FW_simple_kernel_vectorizedP6short4xi)
        .other          _Z27FW_simple_kernel_vectorizedP6short4xi,@"STO_CUDA_ENTRY STV_DEFAULT"
_Z27FW_simple_kernel_vectorizedP6short4xi:
.text._Z27FW_simple_kernel_vectorizedP6short4xi:
        /* <DEDUP_REMOVED lines=12> */
[----:B------:R-:W-:Y:S01]  /*00c0*/  IMAD.U32 R3, RZ, RZ, UR4 ;  /* 0x00000004ff037e24 */ /* 0x000fe2000f8e00ff */
[----:B------:R-:W-:-:S04]  /*00d0*/  SHF.R.S32.HI R7, RZ, 0x1f, R6 ;  /* 0x0000001fff077819 */ /* 0x000fc80000011406 */
[----:B------:R-:W-:Y:S01]  /*00e0*/  ISETP.GT.AND.EX P0, PT, R3, R7, PT, P0 ;  /* 0x000000070300720c */ /* 0x000fe20003f04300 */
[----:B--2---:R-:W-:-:S05]  /*00f0*/  IMAD R5, R5, UR5, R0 ;  /* 0x0000000505057c24 */ /* 0x004fca000f8e0200 */
[----:B------:R-:W-:-:S04]  /*0100*/  ISETP.GE.U32.AND P1, PT, R5, UR8, PT ;  /* 0x0000000805007c0c */ /* 0x000fc8000bf26070 */
[----:B------:R-:W-:-:S13]  /*0110*/  ISETP.GE.OR.EX P0, PT, RZ, UR9, !P0, P1 ;  /* 0x00000009ff007c0c */ /* 0x000fda000c706710 */
[----:B------:R-:W-:Y:S05]  /*0120*/  @P0 EXIT ;  /* 0x000000000000094d */ /* 0x000fea0003800000 */
[----:B------:R-:W0:Y:S01]  /*0130*/  LDC R11, c[0x0][0x390] ;  /* 0x0000e400ff0b7b82 */ /* 0x000e220000000800 */
[----:B------:R-:W1:Y:S01]  /*0140*/  LDCU.64 UR10, c[0x0][0x380] ;  /* 0x00007000ff0a77ac */ /* 0x000e620008000a00 */
[----:B------:R-:W-:Y:S02]  /*0150*/  USHF.R.U32.HI UR7, URZ, 0x2, UR9 ;  /* 0x00000002ff077899 */ /* 0x000fe40008011609 */
[----:B------:R-:W-:Y:S01]  /*0160*/  USHF.R.U64 UR6, UR8, 0x2, UR9 ;  /* 0x0000000208067899 */ /* 0x000fe20008001209 */
[----:B------:R-:W2:Y:S03]  /*0170*/  LDCU.64 UR4, c[0x0][0x358] ;  /* 0x00006b00ff0477ac */ /* 0x000ea60008000a00 */
[----:B------:R-:W-:Y:S01]  /*0180*/  IMAD R13, R5, UR7, RZ ;  /* 0x00000007050d7c24 */ /* 0x000fe2000f8e02ff */
[--C-:B0-----:R-:W-:Y:S01]  /*0190*/  SHF.R.S32.HI R2, RZ, 0x2, R11.reuse ;  /* 0x00000002ff027819 */ /* 0x101fe2000001140b */
[C---:B------:R-:W-:Y:S01]  /*01a0*/  IMAD R9, R11.reuse, UR7, RZ ;  /* 0x000000070b097c24 */ /* 0x040fe2000f8e02ff */
[----:B------:R-:W-:Y:S01]  /*01b0*/  SHF.R.S32.HI R8, RZ, 0x1f, R11 ;  /* 0x0000001fff087819 */ /* 0x000fe2000001140b */
[----:B------:R-:W-:Y:S01]  /*01c0*/  IMAD.SHL.U32 R0, R11, 0x2, RZ ;  /* 0x000000020b007824 */ /* 0x000fe200078e00ff */
[----:B------:R-:W-:-:S03]  /*01d0*/  SHF.R.S32.HI R3, RZ, 0x1f, R2 ;  /* 0x0000001fff037819 */ /* 0x000fc60000011402 */
[----:B------:R-:W-:Y:S01]  /*01e0*/  IMAD R9, R8, UR6, R9 ;  /* 0x0000000608097c24 */ /* 0x000fe2000f8e0209 */
[----:B------:R-:W-:Y:S01]  /*01f0*/  LOP3.LUT R0, R0, 0x6, RZ, 0xc0, !PT ;  /* 0x0000000600007812 */ /* 0x000fe200078ec0ff */
[----:B------:R-:W-:-:S04]  /*0200*/  IMAD.WIDE.U32 R2, R5, UR6, R2 ;  /* 0x0000000605027c25 */ /* 0x000fc8000f8e0002 */
[----:B------:R-:W-:-:S04]  /*0210*/  IMAD.WIDE.U32 R4, R5, UR6, R6 ;  /* 0x0000000605047c25 */ /* 0x000fc8000f8e0006 */
[----:B------:R-:W-:Y:S01]  /*0220*/  IMAD.WIDE.U32 R6, R11, UR6, R6 ;  /* 0x000000060b067c25 */ /* 0x000fe2000f8e0006 */
[----:B-1----:R-:W-:-:S03]  /*0230*/  LEA R11, P0, R2, UR10, 0x3 ;  /* 0x0000000a020b7c11 */ /* 0x002fc6000f8018ff */
[----:B------:R-:W-:Y:S01]  /*0240*/  IMAD.IADD R3, R13, 0x1, R3 ;  /* 0x000000010d037824 */ /* 0x000fe200078e0203 */
[----:B------:R-:W-:Y:S01]  /*0250*/  LEA R8, P1, R6, UR10, 0x3 ;  /* 0x0000000a06087c11 */ /* 0x000fe2000f8218ff */
[----:B------:R-:W-:Y:S02]  /*0260*/  IMAD.IADD R7, R7, 0x1, R9 ;  /* 0x0000000107077824 */ /* 0x000fe400078e0209 */
[----:B------:R-:W-:Y:S01]  /*0270*/  IMAD.IADD R5, R5, 0x1, R13 ;  /* 0x0000000105057824 */ /* 0x000fe200078e020d */
[----:B------:R-:W-:Y:S02]  /*0280*/  LEA.HI.X R3, R2, UR11, R3, 0x3, P0 ;  /* 0x0000000b02037c11 */ /* 0x000fe400080f1c03 */
[----:B------:R-:W-:Y:S02]  /*0290*/  IADD3 R10, P0, PT, R0, R11, RZ ;  /* 0x0000000b000a7210 */ /* 0x000fe40007f1e0ff */
[----:B------:R-:W-:Y:S02]  /*02a0*/  LEA.HI.X R9, R6, UR11, R7, 0x3, P1 ;  /* 0x0000000b06097c11 */ /* 0x000fe400088f1c07 */
[----:B------:R-:W-:Y:S01]  /*02b0*/  LEA R2, P1, R4, UR10, 0x3 ;  /* 0x0000000a04027c11 */ /* 0x000fe2000f8218ff */
[----:B------:R-:W-:-:S03]  /*02c0*/  IMAD.X R11, RZ, RZ, R3, P0 ;  /* 0x000000ffff0b7224 */ /* 0x000fc600000e0603 */
[----:B--2---:R-:W2:Y:S01]  /*02d0*/  LDG.E.64 R8, desc[UR4][R8.64] ;  /* 0x0000000408087981 */ /* 0x004ea2000c1e1b00 */
[----:B------:R-:W-:-:S03]  /*02e0*/  LEA.HI.X R3, R4, UR11, R5, 0x3, P1 ;  /* 0x0000000b04037c11 */ /* 0x000fc600088f1c05 */
[----:B------:R-:W3:Y:S04]  /*02f0*/  LDG.E.U16 R11, desc[UR4][R10.64] ;  /* 0x000000040a0b7981 */ /* 0x000ee8000c1e1500 */
[----:B------:R-:W4:Y:S01]  /*0300*/  LDG.E.64 R14, desc[UR4][R2.64] ;  /* 0x00000004020e7981 */ /* 0x000f22000c1e1b00 */
[----:B--2---:R-:W-:Y:S02]  /*0310*/  PRMT R0, R8, 0x7632, R0 ;  /* 0x0000763208007816 */ /* 0x004fe40000000000 */
[----:B------:R-:W-:Y:S01]  /*0320*/  PRMT R4, R9, 0x7632, R4 ;  /* 0x0000763209047816 */ /* 0x000fe20000000004 */
[----:B---3--:R-:W-:Y:S02]  /*0330*/  IMAD.IADD R6, R11, 0x1, R8 ;  /* 0x000000010b067824 */ /* 0x008fe400078e0208 */
[----:B------:R-:W-:-:S02]  /*0340*/  IMAD.IADD R0, R0, 0x1, R11 ;  /* 0x0000000100007824 */ /* 0x000fc400078e020b */
[----:B------:R-:W-:Y:S01]  /*0350*/  IMAD.IADD R12, R11, 0x1, R9 ;  /* 0x000000010b0c7824 */ /* 0x000fe200078e0209 */
[C---:B----4-:R-:W-:Y:S01]  /*0360*/  PRMT R16, R15.reuse, 0x7610, R16 ;  /* 0x000076100f107816 */ /* 0x050fe20000000010 */
[----:B------:R-:W-:Y:S01]  /*0370*/  IMAD.IADD R4, R4, 0x1, R11 ;  /* 0x0000000104047824 */ /* 0x000fe200078e020b */
[----:B------:R-:W-:Y:S02]  /*0380*/  PRMT R5, R14, 0x7632, R5 ;  /* 0x000076320e057816 */ /* 0x000fe40000000005 */
[----:B------:R-:W-:Y:S02]  /*0390*/  PRMT R15, R15, 0x7632, R15 ;  /* 0x000076320f0f7816 */ /* 0x000fe4000000000f */
[----:B------:R-:W-:Y:S02]  /*03a0*/  VIMNMX.S16x2 R6, PT, PT, R6, R14, PT ;  /* 0x0000000e06067248 */ /* 0x000fe40003fe0300 */
[----:B------:R-:W-:Y:S02]  /*03b0*/  VIMNMX.S16x2 R12, PT, PT, R12, R16, PT ;  /* 0x000000100c0c7248 */ /* 0x000fe40003fe0300 */
[----:B------:R-:W-:-:S02]  /*03c0*/  VIMNMX.S16x2 R0, PT, PT, R0, R5, PT ;  /* 0x0000000500007248 */ /* 0x000fc40003fe0300 */
[----:B------:R-:W-:Y:S02]  /*03d0*/  VIMNMX.S16x2 R4, PT, PT, R4, R15, PT ;  /* 0x0000000f04047248 */ /* 0x000fe40003fe0300 */
[----:B------:R-:W-:Y:S02]  /*03e0*/  PRMT R6, R6, 0x5410, R0 ;  /* 0x0000541006067816 */ /* 0x000fe40000000000 */
[----:B------:R-:W-:-:S05]  /*03f0*/  PRMT R7, R12, 0x5410, R4 ;  /* 0x000054100c077816 */ /* 0x000fca0000000004 */
[----:B------:R-:W-:Y:S01]  /*0400*/  STG.E.64 desc[UR4][R2.64], R6 ;  /* 0x0000000602007986 */ /* 0x000fe2000c101b04 */
[----:B------:R-:W-:Y:S05]  /*0410*/  EXIT ;  /* 0x000000000000794d */ /* 0x000fea0003800000 */
.L_x_62:
        /* <DEDUP_REMOVED lines=14> */
.L_x_75:


//--------------------- .text._Z22FW_simple_kernel_pitchPsxxi --------------------------
	.section	.text._Z22FW_simple_kernel_pitchPsxxi,"ax",@progbits
	.align	128
        .global         _Z22FW_simple_kernel_pitchPsxxi
        .type           _Z22FW_simple_kernel_pitchPsxxi,@function
        .size           _Z22FW_simple_kernel_pitchPsxxi,(.L_x_76 - _Z22FW_simple_kernel_pitchPsxxi)
        .other          _Z22FW_simple_kernel_pitchPsxxi,@"STO_CUDA_ENTRY STV_DEFAULT"
_Z22FW_simple_kernel_pitchPsxxi:
.text._Z22FW_simple_kernel_pitchPsxxi:
[----:B------:R-:W-:Y:S01]  /*0000*/  LDC R1, c[0x0][0x37c] ;  /* 0x0000df00ff017b82 */ /* 0x000fe20000000800 */
[----:B------:R-:W0:Y:S07]  /*0010*/  S2R R3, SR_TID.X ;  /* 0x0000000000037919 */ /* 0x000e2e0000002100 */
[----:B------:R-:W0:Y:S01]  /*0020*/  LDC R0, c[0x0][0x360] ;  /* 0x0000d800ff007b82 */ /* 0x000e220000000800 */
[----:B------:R-:W1:Y:S01]  /*0030*/  LDCU.64 UR6, c[0x0][0x390] ;  /* 0x00007200ff0677ac */ /* 0x000e620008000a00 */
[----:B------:R-:W2:Y:S06]  /*0040*/  S2R R2, SR_TID.Y ;  /* 0x0000000000027919 */ /* 0x000eac0000002200 */
[----:B------:R-:W0:Y:S08]  /*0050*/  S2UR UR4, SR_CTAID.X ;  /* 0x00000000000479c3 */ /* 0x000e300000002500 */
[----:B------:R-:W2:Y:S08]  /*0060*/  S2UR UR5, SR_CTAID.Y ;  /* 0x00000000000579c3 */ /* 0x000eb00000002600 */
[----:B------:R-:W2:Y:S01]  /*0070*/  LDC R7, c[0x0][0x364] ;  /* 0x0000d900ff077b82 */ /* 0x000ea20000000800 */
[----:B0-----:R-:W-:-:S07]  /*0080*/  IMAD R0, R0, UR4, R3 ;  /* 0x0000000400007c24 */ /* 0x001fce000f8e0203 */
[----:B------:R-:W0:Y:S01]  /*0090*/  LDC R13, c[0x0][0x398] ;  /* 0x0000e600ff0d7b82 */ /* 0x000e220000000800 */
[----:B------:R-:W-:-:S07]  /*00a0*/  SHF.R.S32.HI R9, RZ, 0x1f, R0 ;  /* 0x0000001fff097819 */ /* 0x000fce0000011400 */
[----:B------:R-:W3:Y:S01]  /*00b0*/  LDC.64 R4, c[0x0][0x380] ;  /* 0x0000e000ff047b82 */ /* 0x000ee20000000a00 */
[----:B--2---:R-:W-:Y:S01]  /*00c0*/  IMAD R7, R7, UR5, R2 ;  /* 0x0000000507077c24 */ /* 0x004fe2000f8e0202 */
[----:B------:R-:W2:Y:S04]  /*00d0*/  LDCU.64 UR4, c[0x0][0x388] ;  /* 0x00007100ff0477ac */ /* 0x000ea80008000a00 */
[----:B------:R-:W-:-:S04]  /*00e0*/  ISETP.GT.U32.AND P0, PT, R7, R0, PT ;  /* 0x000000000700720c */ /* 0x000fc80003f04070 */
[----:B------:R-:W-:Y:S02]  /*00f0*/  ISETP.GT.AND.EX P0, PT, RZ, R9, PT, P0 ;  /* 0x00000009ff00720c */ /* 0x000fe40003f04300 */
[----:B0-----:R-:W-:Y:S02]  /*0100*/  SHF.R.S32.HI R8, RZ, 0x1f, R13 ;  /* 0x0000001fff087819 */ /* 0x001fe4000001140d */
[----:B------:R-:W-:-:S04]  /*0110*/  SEL R2, R7, R0, P0 ;  /* 0x0000000007027207 */ /* 0x000fc80000000000 */
[----:B-1----:R-:W-:Y:S02]  /*0120*/  ISETP.GE.U32.AND P1, PT, R2, UR6, PT ;  /* 0x0000000602007c0c */ /* 0x002fe4000bf26070 */
[----:B------:R-:W-:Y:S01]  /*0130*/  SEL R2, R9, RZ, !P0 ;  /* 0x000000ff09027207 */ /* 0x000fe20004000000 */
[----:B--2---:R-:W-:-:S03]  /*0140*/  IMAD R6, R8, UR4, RZ ;  /* 0x0000000408067c24 */ /* 0x004fc6000f8e02ff */
[----:B------:R-:W-:Y:S01]  /*0150*/  ISETP.GE.AND.EX P0, PT, R2, UR7, PT, P1 ;  /* 0x0000000702007c0c */ /* 0x000fe2000bf06310 */
[----:B---3--:R-:W-:-:S04]  /*0160*/  IMAD.WIDE.U32 R2, R7, UR4, R4 ;  /* 0x0000000407027c25 */ /* 0x008fc8000f8e0004 */
[----:B------:R-:W-:-:S04]  /*0170*/  IMAD.WIDE.U32 R4, R13, UR4, R4 ;  /* 0x000000040d047c25 */ /* 0x000fc8000f8e0004 */
[----:B------:R-:W-:Y:S02]  /*0180*/  IMAD R10, R7, UR5, R3 ;  /* 0x00000005070a7c24 */ /* 0x000fe4000f8e0203 */
[----:B------:R-:W-:Y:S02]  /*0190*/  IMAD R11, R13, UR5, R6 ;  /* 0x000000050d0b7c24 */ /* 0x000fe4000f8e0206 */
[----:B------:R-:W-:Y:S05]  /*01a0*/  @P0 EXIT ;  /* 0x000000000000094d */ /* 0x000fea0003800000 */
[----:B------:R-:W0:Y:S01]  /*01b0*/  LDCU.64 UR4, c[0x0][0x358] ;  /* 0x00006b00ff0477ac */ /* 0x000e220008000a00 */
[C---:B------:R-:W-:Y:S01]  /*01c0*/  IMAD.SHL.U32 R3, R0.reuse, 0x2, RZ ;  /* 0x0000000200037824 */ /* 0x040fe200078e00ff */
[----:B------:R-:W-:Y:S02]  /*01d0*/  SHF.L.U64.HI R9, R0, 0x1, R9 ;  /* 0x0000000100097819 */ /* 0x000fe40000010209 */
[----:B------:R-:W-:Y:S02]  /*01e0*/  LEA R6, P0, R13, R2, 0x1 ;  /* 0x000000020d067211 */ /* 0x000fe400078008ff */
[----:B------:R-:W-:Y:S02]  /*01f0*/  IADD3 R4, P1, PT, R3, R4, RZ ;  /* 0x0000000403047210 */ /* 0x000fe40007f3e0ff */
[----:B------:R-:W-:Y:S02]  /*0200*/  LEA.HI.X R7, R13, R10, R8, 0x1, P0 ;  /* 0x0000000a0d077211 */ /* 0x000fe400000f0c08 */
[----:B------:R-:W-:-:S02]  /*0210*/  IADD3.X R5, PT, PT, R9, R5, R11, P1, !PT ;  /* 0x0000000509057210 */ /* 0x000fc40000ffe40b */
[----:B------:R-:W-:Y:S01]  /*0220*/  IADD3 R2, P0, PT, R3, R2, RZ ;  /* 0x0000000203027210 */ /* 0x000fe20007f1e0ff */
[----:B0-----:R-:W2:Y:S04]  /*0230*/  LDG.E.U16 R6, desc[UR4][R6.64] ;  /* 0x0000000406067981 */ /* 0x001ea8000c1e1500 */
[----:B------:R-:W3:Y:S01]  /*0240*/  LDG.E.U16 R5, desc[UR4][R4.64] ;  /* 0x0000000404057981 */ /* 0x000ee2000c1e1500 */
[----:B------:R-:W-:-:S05]  /*0250*/  IMAD.X R3, R9, 0x1, R10, P0 ;  /* 0x0000000109037824 */ /* 0x000fca00000e060a */
[----:B------:R-:W4:Y:S01]  /*0260*/  LDG.E.S16 R0, desc[UR4][R2.64] ;  /* 0x0000000402007981 */ /* 0x000f22000c1e1700 */
[----:B--2---:R-:W-:Y:S02]  /*0270*/  PRMT R8, R6, 0x9910, RZ ;  /* 0x0000991006087816 */ /* 0x004fe400000000ff */
[----:B---3--:R-:W-:-:S05]  /*0280*/  PRMT R9, R5, 0x9910, RZ ;  /* 0x0000991005097816 */ /* 0x008fca00000000ff */
[----:B------:R-:W-:-:S05]  /*0290*/  IMAD.IADD R9, R8, 0x1, R9 ;  /* 0x0000000108097824 */ /* 0x000fca00078e0209 */
[----:B----4-:R-:W-:-:S13]  /*02a0*/  ISETP.GE.AND P0, PT, R9, R0, PT ;  /* 0x000000000900720c */ /* 0x010fda0003f06270 */
[----:B------:R-:W-:Y:S05]  /*02b0*/  @P0 EXIT ;  /* 0x000000000000094d */ /* 0x000fea0003800000 */
[----:B------:R-:W-:-:S05]  /*02c0*/  IMAD.IADD R5, R6, 0x1, R5 ;  /* 0x0000000106057824 */ /* 0x000fca00078e0205 */
[----:B------:R-:W-:Y:S01]  /*02d0*/  STG.E.U16 desc[UR4][R2.64], R5 ;  /* 0x0000000502007986 */ /* 0x000fe2000c101504 */
[----:B------:R-:W-:Y:S05]  /*02e0*/  EXIT ;  /* 0x000000000000794d */ /* 0x000fea0003800000 */
.L_x_63:
        /* <DEDUP_REMOVED lines=9> */
.L_x_76:


//--------------------- .text._Z16FW_simple_kernelPsxi --------------------------
	.section	.text._Z16FW_simple_kernelPsxi,"ax",@progbits
	.align	128
        .global         _Z16FW_simple_kernelPsxi
        .type           _Z16FW_simple_kernelPsxi,@function
        .size           _Z16FW_simple_kernelPsxi,(.L_x_77 - _Z16FW_simple_kernelPsxi)
        .other          _Z16FW_simple_kernelPsxi,@"STO_CUDA_ENTRY STV_DEFAULT"
_Z16FW_simple_kernelPsxi:
.text._Z16FW_simple_kernelPsxi:
        /* <DEDUP_REMOVED lines=8> */
[----:B0-----:R-:W-:-:S05]  /*0080*/  IMAD R2, R2, UR4, R3 ;  /* 0x0000000402027c24 */ /* 0x001fca000f8e0203 */
[----:B------:R-:W-:Y:S01]  /*0090*/  SHF.R.S32.HI R3, RZ, 0x1f, R2 ;  /* 0x0000001fff037819 */ /* 0x000fe20000011402 */
[----:B--2---:R-:W-:-:S05]  /*00a0*/  IMAD R13, R13, UR5, R0 ;  /* 0x000000050d0d7c24 */ /* 0x004fca000f8e0200 */
[----:B------:R-:W-:-:S04]  /*00b0*/  ISETP.GT.U32.AND P0, PT, R13, R2, PT ;  /* 0x000000020d00720c */ /* 0x000fc80003f04070 */
[----:B------:R-:W-:-:S04]  /*00c0*/  ISETP.GT.AND.EX P0, PT, RZ, R3, PT, P0 ;  /* 0x00000003ff00720c */ /* 0x000fc80003f04300 */
[----:B------:R-:W-:Y:S02]  /*00d0*/  SEL R0, R13, R2, P0 ;  /* 0x000000020d007207 */ /* 0x000fe40000000000 */
[----:B------:R-:W-:Y:S02]  /*00e0*/  SEL R4, R3, RZ, !P0 ;  /* 0x000000ff03047207 */ /* 0x000fe40004000000 */
[----:B-1----:R-:W-:-:S04]  /*00f0*/  ISETP.GE.U32.AND P0, PT, R0, UR6, PT ;  /* 0x0000000600007c0c */ /* 0x002fc8000bf06070 */
[----:B------:R-:W-:-:S13]  /*0100*/  ISETP.GE.AND.EX P0, PT, R4, UR7, PT, P0 ;  /* 0x0000000704007c0c */ /* 0x000fda000bf06300 */
[----:B------:R-:W-:Y:S05]  /*0110*/  @P0 EXIT ;  /* 0x000000000000094d */ /* 0x000fea0003800000 */
[----:B------:R-:W0:Y:S01]  /*0120*/  LDC R6, c[0x0][0x390] ;  /* 0x0000e400ff067b82 */ /* 0x000e220000000800 */
[----:B------:R-:W1:Y:S01]  /*0130*/  LDCU.64 UR8, c[0x0][0x380] ;  /* 0x00007000ff0877ac */ /* 0x000e620008000a00 */
[----:B------:R-:W-:Y:S01]  /*0140*/  IMAD R15, R13, UR7, RZ ;  /* 0x000000070d0f7c24 */ /* 0x000fe2000f8e02ff */
[----:B------:R-:W2:Y:S01]  /*0150*/  LDCU.64 UR4, c[0x0][0x358] ;  /* 0x00006b00ff0477ac */ /* 0x000ea20008000a00 */
[----:B0-----:R-:W-:Y:S01]  /*0160*/  SHF.R.S32.HI R7, RZ, 0x1f, R6 ;  /* 0x0000001fff077819 */ /* 0x001fe20000011406 */
[----:B------:R-:W-:-:S04]  /*0170*/  IMAD.WIDE.U32 R8, R6, UR6, R2 ;  /* 0x0000000606087c25 */ /* 0x000fc8000f8e0002 */
[----:B------:R-:W-:Y:S01]  /*0180*/  IMAD R11, R7, UR6, RZ ;  /* 0x00000006070b7c24 */ /* 0x000fe2000f8e02ff */
[----:B-1----:R-:W-:Y:S01]  /*0190*/  LEA R10, P1, R8, UR8, 0x1 ;  /* 0x00000008080a7c11 */ /* 0x002fe2000f8208ff */
[----:B------:R-:W-:-:S04]  /*01a0*/  IMAD.WIDE.U32 R4, R13, UR6, R6 ;  /* 0x000000060d047c25 */ /* 0x000fc8000f8e0006 */
[----:B------:R-:W-:Y:S01]  /*01b0*/  IMAD R11, R6, UR7, R11 ;  /* 0x00000007060b7c24 */ /* 0x000fe2000f8e020b */
[----:B------:R-:W-:Y:S01]  /*01c0*/  LEA R6, P0, R4, UR8, 0x1 ;  /* 0x0000000804067c11 */ /* 0x000fe2000f8008ff */
[----:B------:R-:W-:Y:S02]  /*01d0*/  IMAD.IADD R7, R15, 0x1, R5 ;  /* 0x000000010f077824 */ /* 0x000fe400078e0205 */
[----:B------:R-:W-:-:S03]  /*01e0*/  IMAD.IADD R5, R9, 0x1, R11 ;  /* 0x0000000109057824 */ /* 0x000fc600078e020b */
[----:B------:R-:W-:Y:S02]  /*01f0*/  LEA.HI.X R7, R4, UR9, R7, 0x1, P0 ;  /* 0x0000000904077c11 */ /* 0x000fe400080f0c07 */
[----:B------:R-:W-:Y:S01]  /*0200*/  LEA.HI.X R11, R8, UR9, R5, 0x1, P1 ;  /* 0x00000009080b7c11 */ /* 0x000fe200088f0c05 */
[----:B------:R-:W-:Y:S02]  /*0210*/  IMAD.WIDE.U32 R4, R13, UR6, R2 ;  /* 0x000000060d047c25 */ /* 0x000fe4000f8e0002 */
[----:B--2---:R-:W2:Y:S02]  /*0220*/  LDG.E.U16 R6, desc[UR4][R6.64] ;  /* 0x0000000406067981 */ /* 0x004ea4000c1e1500 */
[----:B------:R-:W-:Y:S01]  /*0230*/  IMAD.IADD R3, R5, 0x1, R15 ;  /* 0x0000000105037824 */ /* 0x000fe200078e020f */
[C---:B------:R-:W-:Y:S01]  /*0240*/  LEA R2, P0, R4.reuse, UR8, 0x1 ;  /* 0x0000000804027c11 */ /* 0x040fe2000f8008ff */
[----:B------:R-:W3:Y:S03]  /*0250*/  LDG.E.U16 R11, desc[UR4][R10.64] ;  /* 0x000000040a0b7981 */ /* 0x000ee6000c1e1500 */
[----:B------:R-:W-:-:S05]  /*0260*/  LEA.HI.X R3, R4, UR9, R3, 0x1, P0 ;  /* 0x0000000904037c11 */ /* 0x000fca00080f0c03 */
        /* <DEDUP_REMOVED lines=9> */
.L_x_64:
        /* <DEDUP_REMOVED lines=16> */
.L_x_77:


//--------------------- .nv.shared._Z28blocked_FW_phase3_vectorizedPsxii --------------------------
	.section	.nv.shared._Z28blocked_FW_phase3_vectorizedPsxii,"aw",@nobits
	.sectionflags	@""
	.align	16
	.zero		1024


//--------------------- .nv.shared.reserved.0     --------------------------
	.section	.nv.shared.reserved.0,"aw",@nobits
	.weak		__nv_reservedSMEM_offset_0_alias
	.size		__nv_reservedSMEM_offset_0_alias, 0, 64
	.other		__nv_reservedSMEM_offset_0_alias,@"STO_CUDA_RESERVED_SHARED STV_DEFAULT"
__nv_reservedSMEM_offset_0_alias:
	.zero		0
	.zero		64


//--------------------- .nv.shared._Z23blocked_FW_phase3_pitchPsxxii --------------------------
	.section	.nv.shared._Z23blocked_FW_phase3_pitchPsxxii,"aw",@nobits
	.sectionflags	@""
	.align	16
	.zero		1024


//--------------------- .nv.shared._Z17blocked_FW_phase3Psxii --------------------------
	.section	.nv.shared._Z17blocked_FW_phase3Psxii,"aw",@nobits
	.sectionflags	@""
	.align	16
	.zero		1024


//--------------------- .nv.shared._Z28blocked_FW_phase2_vectorizedPsxii --------------------------
	.section	.nv.shared._Z28blocked_FW_phase2_vectorizedPsxii,"aw",@nobits
	.sectionflags	@""
	.align	16
	.zero		1024


//--------------------- .nv.shared._Z23blocked_FW_phase2_pitchPsxxii --------------------------
	.section	.nv.shared._Z23blocked_FW_phase2_pitchPsxxii,"aw",@nobits
	.sectionflags	@""
	.align	16
	.zero		1024


//--------------------- .nv.shared._Z17blocked_FW_phase2Psxii --------------------------
	.section	.nv.shared._Z17blocked_FW_phase2Psxii,"aw",@nobits
	.sectionflags	@""
	.align	16
	.zero		1024


//--------------------- .nv.shared._Z28blocked_FW_phase1_vectorizedPsxii --------------------------
	.section	.nv.shared._Z28blocked_FW_phase1_vectorizedPsxii,"aw",@nobits
	.sectionflags	@""
	.align	16
	.zero		1024


//--------------------- .nv.shared._Z23blocked_FW_phase1_pitchPsxxii --------------------------
	.section	.nv.shared._Z23blocked_FW_phase1_pitchPsxxii,"aw",@nobits
	.sectionflags	@""
	.align	16
	.zero		1024


//--------------------- .nv.shared._Z17blocked_FW_phase1Psxii --------------------------
	.section	.nv.shared._Z17blocked_FW_phase1Psxii,"aw",@nobits
	.sectionflags	@""
	.align	16
	.zero		1024


//--------------------- .nv.shared._Z33FW_simple_kernel_vectorized_pitchP6short4xxi --------------------------
	.section	.nv.shared._Z33FW_simple_kernel_vectorized_pitchP6short4xxi,"aw",@nobits
	.sectionflags	@""
	.align	16
	.zero		1024


//--------------------- .nv.shared._Z27FW_simple_kernel_vectorizedP6short4xi --------------------------
	.section	.nv.shared._Z27FW_simple_kernel_vectorizedP6short4xi,"aw",@nobits
	.sectionflags	@""
	.align	16
	.zero		1024


//--------------------- .nv.shared._Z22FW_simple_kernel_pitchPsxxi --------------------------
	.section	.nv.shared._Z22FW_simple_kernel_pitchPsxxi,"aw",@nobits
	.sectionflags	@""
	.align	16
	.zero		1024


//--------------------- .nv.shared._Z16FW_simple_kernelPsxi --------------------------
	.section	.nv.shared._Z16FW_simple_kernelPsxi,"aw",@nobits
	.sectionflags	@""
	.align	16
	.zero		1024


//--------------------- .nv.constant0._Z28blocked_FW_phase3_vectorizedPsxii --------------------------
	.section	.nv.constant0._Z28blocked_FW_phase3_vectorizedPsxii,"a",@progbits
	.sectionflags	@""
	.align	4
.nv.constant0._Z28blocked_FW_phase3_vectorizedPsxii:
	.zero		920


//--------------------- .nv.constant0._Z23blocked_FW_phase3_pitchPsxxii --------------------------
	.section	.nv.constant0._Z23blocked_FW_phase3_pitchPsxxii,"a",@progbits
	.sectionflags	@""
	.align	4
.nv.constant0._Z23blocked_FW_phase3_pitchPsxxii:
	.zero		928


//--------------------- .nv.constant0._Z17blocked_FW_phase3Psxii --------------------------
	.section	.nv.constant0._Z17blocked_FW_phase3Psxii,"a",@progbits
	.sectionflags	@""
	.align	4
.nv.constant0._Z17blocked_FW_phase3Psxii:
	.zero		920


//--------------------- .nv.constant0._Z28blocked_FW_phase2_vectorizedPsxii --------------------------
	.section	.nv.constant0._Z28blocked_FW_phase2_vectorizedPsxii,"a",@progbits
	.sectionflags	@""
	.align	4
.nv.constant0._Z28blocked_FW_phase2_vectorizedPsxii:
	.zero		920


//--------------------- .nv.constant0._Z23blocked_FW_phase2_pitchPsxxii --------------------------
	.section	.nv.constant0._Z23blocked_FW_phase2_pitchPsxxii,"a",@progbits
	.sectionflags	@""
	.align	4
.nv.constant0._Z23blocked_FW_phase2_pitchPsxxii:
	.zero		928


//--------------------- .nv.constant0._Z17blocked_FW_phase2Psxii --------------------------
	.section	.nv.constant0._Z17blocked_FW_phase2Psxii,"a",@progbits
	.sectionflags	@""
	.align	4
.nv.constant0._Z17blocked_FW_phase2Psxii:
	.zero		920


//--------------------- .nv.constant0._Z28blocked_FW_phase1_vectorizedPsxii --------------------------
	.section	.nv.constant0._Z28blocked_FW_phase1_vectorizedPsxii,"a",@progbits
	.sectionflags	@""
	.align	4
.nv.constant0._Z28blocked_FW_phase1_vectorizedPsxii:
	.zero		920


//--------------------- .nv.constant0._Z23blocked_FW_phase1_pitchPsxxii --------------------------
	.section	.nv.constant0._Z23blocked_FW_phase1_pitchPsxxii,"a",@progbits
	.sectionflags	@""
	.align	4
.nv.constant0._Z23blocked_FW_phase1_pitchPsxxii:
	.zero		928


//--------------------- .nv.constant0._Z17blocked_FW_phase1Psxii --------------------------
	.section	.nv.constant0._Z17blocked_FW_phase1Psxii,"a",@progbits
	.sectionflags	@""
	.align	4
.nv.constant0._Z17blocked_FW_phase1Psxii:
	.zero		920


//--------------------- .nv.constant0._Z33FW_simple_kernel_vectorized_pitchP6short4xxi --------------------------
	.section	.nv.constant0._Z33FW_simple_kernel_vectorized_pitchP6short4xxi,"a",@progbits
	.sectionflags	@""
	.align	4
.nv.constant0._Z33FW_simple_kernel_vectorized_pitchP6short4xxi:
	.zero		924


//--------------------- .nv.constant0._Z27FW_simple_kernel_vectorizedP6short4xi --------------------------
	.section	.nv.constant0._Z27FW_simple_kernel_vectorizedP6short4xi,"a",@progbits
	.sectionflags	@""
	.align	4
.nv.constant0._Z27FW_simple_kernel_vectorizedP6short4xi:
	.zero		916


//--------------------- .nv.constant0._Z22FW_simple_kernel_pitchPsxxi --------------------------
	.section	.nv.constant0._Z22FW_simple_kernel_pitchPsxxi,"a",@progbits
	.sectionflags	@""
	.align	4
.nv.constant0._Z22FW_simple_kernel_pitchPsxxi:
	.zero		924


//--------------------- .nv.constant0._Z16FW_simple_kernelPsxi --------------------------
	.section	.nv.constant0._Z16FW_simple_kernelPsxi,"a",@progbits
	.sectionflags	@""
	.align	4
.nv.constant0._Z16FW_simple_kernelPsxi:
	.zero		916


//--------------------- SYMBOLS --------------------------

	.type		.nv.reservedSmem.offset0,@object
	.size		.nv.reservedSmem.offset0,0x4
	.type		.nv.reservedSmem.cap,@object
	.size		.nv.reservedSmem.cap,0x4
